	.target	sm_90a

	.elftype	@"ET_EXEC"


//--------------------- .note.nv.tkinfo           --------------------------
	.section	.note.nv.tkinfo,"",@"SHT_NOTE"
	.sectionflags	@"SHF_NOTE_NV_TKINFO"
	.tkinfo
        /*0018*/ 	.word	0x00000002
        /*0030*/ 	.string	""
        /*0030*/ 	.string	"ptxas"
        /*0030*/ 	.string	"Cuda compilation tools, release 13.0, V13.0.88"
        /*0030*/ 	.string	"Build cuda_13.0.r13.0/compiler.36424714_0"
        /*0030*/ 	.string	"-arch sm_90a -m 64 "



//--------------------- .note.nv.cuinfo           --------------------------
	.section	.note.nv.cuinfo,"",@"SHT_NOTE"
	.sectionflags	@"SHF_NOTE_NV_CUINFO"
        /*0018*/ 	.short	0x0002
        /*001a*/ 	.short	0x005a
        /*001c*/ 	.short	0x0082
	.zero		2


//--------------------- .nv.info                  --------------------------
	.section	.nv.info,"",@"SHT_CUDA_INFO"
	.align	4


	//----- nvinfo : EIATTR_REGCOUNT
	.align		4
        /*0000*/ 	.byte	0x04, 0x2f
        /*0002*/ 	.short	(.L_15 - .L_14)
	.align		4
.L_14:
        /*0004*/ 	.word	index@(_ZN7cutlass13device_kernelINS_4gemm6kernel13GemmUniversalIN4cute5tupleIJiiiiEEENS1_10collective13CollectiveMmaINS1_34MainloopSm90TmaGmmaWarpSpecializedILi4ENS5_IJNS4_1CILi2EEENSA_ILi1EEESC_EEENS1_35KernelTmaWarpSpecializedCooperativeEEENS5_IJNSA_ILi192EEENSA_ILi16EEENSA_ILi256EEEEEEaNS5_IJlSC_lEEEaSK_NS4_8TiledMMAINS4_8MMA_AtomIJNS4_4SM904GMMA26MMA_64x16x32_S32S8S8_SS_TNEEEENS4_6LayoutISD_NS5_IJSC_NSA_ILi0EEESS_EEEEENS5_IJNS4_10UnderscoreESV_SV_EEEEENS4_13SM90_TMA_LOADENS4_14ComposedLayoutINS4_7SwizzleILi3ELi4ELi3EEENS4_18smem_ptr_flag_bitsILi8EEENSR_INS5_IJNSA_ILi8EEENSA_ILi128EEEEEENS5_IJS15_SC_EEEEEEEvNS4_8identityENS4_23SM90_TMA_LOAD_MULTICASTES19_vS1A_EENS_8epilogue10collective6detail29Sm90TmaWarpSpecializedAdapterINS1E_15DefaultEpilogueIaSK_SK_NS1D_6thread17LinearCombinationIaLi1EiiLNS1I_9ScaleType4KindE0ELNS_15FloatRoundStyleE2EaEENS1_15EpilogueDefaultEEEEEvvEEEEvNT_6ParamsE)
        /*0008*/ 	.word	0x000000a8


	//----- nvinfo : EIATTR_FRAME_SIZE
	.align		4
.L_15:
        /*000c*/ 	.byte	0x04, 0x11
        /*000e*/ 	.short	(.L_17 - .L_16)
	.align		4
.L_16:
        /*0010*/ 	.word	index@(_ZN7cutlass13device_kernelINS_4gemm6kernel13GemmUniversalIN4cute5tupleIJiiiiEEENS1_10collective13CollectiveMmaINS1_34MainloopSm90TmaGmmaWarpSpecializedILi4ENS5_IJNS4_1CILi2EEENSA_ILi1EEESC_EEENS1_35KernelTmaWarpSpecializedCooperativeEEENS5_IJNSA_ILi192EEENSA_ILi16EEENSA_ILi256EEEEEEaNS5_IJlSC_lEEEaSK_NS4_8TiledMMAINS4_8MMA_AtomIJNS4_4SM904GMMA26MMA_64x16x32_S32S8S8_SS_TNEEEENS4_6LayoutISD_NS5_IJSC_NSA_ILi0EEESS_EEEEENS5_IJNS4_10UnderscoreESV_SV_EEEEENS4_13SM90_TMA_LOADENS4_14ComposedLayoutINS4_7SwizzleILi3ELi4ELi3EEENS4_18smem_ptr_flag_bitsILi8EEENSR_INS5_IJNSA_ILi8EEENSA_ILi128EEEEEENS5_IJS15_SC_EEEEEEEvNS4_8identityENS4_23SM90_TMA_LOAD_MULTICASTES19_vS1A_EENS_8epilogue10collective6detail29Sm90TmaWarpSpecializedAdapterINS1E_15DefaultEpilogueIaSK_SK_NS1D_6thread17LinearCombinationIaLi1EiiLNS1I_9ScaleType4KindE0ELNS_15FloatRoundStyleE2EaEENS1_15EpilogueDefaultEEEEEvvEEEEvNT_6ParamsE)
        /*0014*/ 	.word	0x00000000


	//----- nvinfo : EIATTR_MIN_STACK_SIZE
	.align		4
.L_17:
        /*0018*/ 	.byte	0x04, 0x12
        /*001a*/ 	.short	(.L_19 - .L_18)
	.align		4
.L_18:
        /*001c*/ 	.word	index@(_ZN7cutlass13device_kernelINS_4gemm6kernel13GemmUniversalIN4cute5tupleIJiiiiEEENS1_10collective13CollectiveMmaINS1_34MainloopSm90TmaGmmaWarpSpecializedILi4ENS5_IJNS4_1CILi2EEENSA_ILi1EEESC_EEENS1_35KernelTmaWarpSpecializedCooperativeEEENS5_IJNSA_ILi192EEENSA_ILi16EEENSA_ILi256EEEEEEaNS5_IJlSC_lEEEaSK_NS4_8TiledMMAINS4_8MMA_AtomIJNS4_4SM904GMMA26MMA_64x16x32_S32S8S8_SS_TNEEEENS4_6LayoutISD_NS5_IJSC_NSA_ILi0EEESS_EEEEENS5_IJNS4_10UnderscoreESV_SV_EEEEENS4_13SM90_TMA_LOADENS4_14ComposedLayoutINS4_7SwizzleILi3ELi4ELi3EEENS4_18smem_ptr_flag_bitsILi8EEENSR_INS5_IJNSA_ILi8EEENSA_ILi128EEEEEENS5_IJS15_SC_EEEEEEEvNS4_8identityENS4_23SM90_TMA_LOAD_MULTICASTES19_vS1A_EENS_8epilogue10collective6detail29Sm90TmaWarpSpecializedAdapterINS1E_15DefaultEpilogueIaSK_SK_NS1D_6thread17LinearCombinationIaLi1EiiLNS1I_9ScaleType4KindE0ELNS_15FloatRoundStyleE2EaEENS1_15EpilogueDefaultEEEEEvvEEEEvNT_6ParamsE)
        /*0020*/ 	.word	0x00000000
.L_19:


//--------------------- .nv.compat                --------------------------
	.section	.nv.compat,"",@"SHT_CUDA_COMPAT_INFO"
	.align	4
        /*0000*/ 	.byte	0x02, 0x09, 0x01, 0x00, 0x02, 0x02, 0x04, 0x00, 0x02, 0x05, 0x05, 0x00, 0x03, 0x07, 0x01, 0x01
        /*0010*/ 	.byte	0x02, 0x03, 0x01, 0x00, 0x02, 0x06, 0x01, 0x00, 0x04, 0x0b, 0x08, 0x00, 0x00, 0x00, 0x00, 0x00
        /*0020*/ 	.byte	0x00, 0x00, 0x00, 0x00


//--------------------- .nv.info._ZN7cutlass13device_kernelINS_4gemm6kernel13GemmUniversalIN4cute5tupleIJiiiiEEENS1_10collective13CollectiveMmaINS1_34MainloopSm90TmaGmmaWarpSpecializedILi4ENS5_IJNS4_1CILi2EEENSA_ILi1EEESC_EEENS1_35KernelTmaWarpSpecializedCooperativeEEENS5_IJNSA_ILi192EEENSA_ILi16EEENSA_ILi256EEEEEEaNS5_IJlSC_lEEEaSK_NS4_8TiledMMAINS4_8MMA_AtomIJNS4_4SM904GMMA26MMA_64x16x32_S32S8S8_SS_TNEEEENS4_6LayoutISD_NS5_IJSC_NSA_ILi0EEESS_EEEEENS5_IJNS4_10UnderscoreESV_SV_EEEEENS4_13SM90_TMA_LOADENS4_14ComposedLayoutINS4_7SwizzleILi3ELi4ELi3EEENS4_18smem_ptr_flag_bitsILi8EEENSR_INS5_IJNSA_ILi8EEENSA_ILi128EEEEEENS5_IJS15_SC_EEEEEEEvNS4_8identityENS4_23SM90_TMA_LOAD_MULTICASTES19_vS1A_EENS_8epilogue10collective6detail29Sm90TmaWarpSpecializedAdapterINS1E_15DefaultEpilogueIaSK_SK_NS1D_6thread17LinearCombinationIaLi1EiiLNS1I_9ScaleType4KindE0ELNS_15FloatRoundStyleE2EaEENS1_15EpilogueDefaultEEEEEvvEEEEvNT_6ParamsE --------------------------
	.section	.nv.info._ZN7cutlass13device_kernelINS_4gemm6kernel13GemmUniversalIN4cute5tupleIJiiiiEEENS1_10collective13CollectiveMmaINS1_34MainloopSm90TmaGmmaWarpSpecializedILi4ENS5_IJNS4_1CILi2EEENSA_ILi1EEESC_EEENS1_35KernelTmaWarpSpecializedCooperativeEEENS5_IJNSA_ILi192EEENSA_ILi16EEENSA_ILi256EEEEEEaNS5_IJlSC_lEEEaSK_NS4_8TiledMMAINS4_8MMA_AtomIJNS4_4SM904GMMA26MMA_64x16x32_S32S8S8_SS_TNEEEENS4_6LayoutISD_NS5_IJSC_NSA_ILi0EEESS_EEEEENS5_IJNS4_10UnderscoreESV_SV_EEEEENS4_13SM90_TMA_LOADENS4_14ComposedLayoutINS4_7SwizzleILi3ELi4ELi3EEENS4_18smem_ptr_flag_bitsILi8EEENSR_INS5_IJNSA_ILi8EEENSA_ILi128EEEEEENS5_IJS15_SC_EEEEEEEvNS4_8identityENS4_23SM90_TMA_LOAD_MULTICASTES19_vS1A_EENS_8epilogue10collective6detail29Sm90TmaWarpSpecializedAdapterINS1E_15DefaultEpilogueIaSK_SK_NS1D_6thread17LinearCombinationIaLi1EiiLNS1I_9ScaleType4KindE0ELNS_15FloatRoundStyleE2EaEENS1_15EpilogueDefaultEEEEEvvEEEEvNT_6ParamsE,"",@"SHT_CUDA_INFO"
	.sectionflags	@""
	.align	4


	//----- nvinfo : EIATTR_CUDA_API_VERSION
	.align		4
        /*0000*/ 	.byte	0x04, 0x37
        /*0002*/ 	.short	(.L_21 - .L_20)
.L_20:
        /*0004*/ 	.word	0x00000082


	//----- nvinfo : EIATTR_KPARAM_INFO
	.align		4
.L_21:
        /*0008*/ 	.byte	0x04, 0x17
        /*000a*/ 	.short	(.L_23 - .L_22)
.L_22:
        /*000c*/ 	.word	0x00000000
        /*0010*/ 	.short	0x0000
        /*0012*/ 	.short	0x0070
        /*0014*/ 	.byte	0x00, 0xf0, 0x01, 0x10


	//----- nvinfo : EIATTR_SPARSE_MMA_MASK
	.align		4
.L_23:
        /*0018*/ 	.byte	0x03, 0x50
        /*001a*/ 	.short	0x0000


	//----- nvinfo : EIATTR_MAXREG_COUNT
	.align		4
        /*001c*/ 	.byte	0x03, 0x1b
        /*001e*/ 	.short	0x00a8


	//----- nvinfo : EIATTR_NUM_BARRIERS
	.align		4
        /*0020*/ 	.byte	0x02, 0x4c
        /*0022*/ 	.byte	0x01
	.zero		1


	//----- nvinfo : EIATTR_EXTERNS
	.align		4
        /*0024*/ 	.byte	0x04, 0x0f
        /*0026*/ 	.short	(.L_25 - .L_24)


	//   ....[0]....
	.align		4
.L_24:
        /*0028*/ 	.word	index@(__assertfail)


	//----- nvinfo : EIATTR_MERCURY_ISA_VERSION
	.align		4
.L_25:
        /*002c*/ 	.byte	0x03, 0x5f
        /*002e*/ 	.short	0x0101


	//----- nvinfo : EIATTR_INT_WARP_WIDE_INSTR_OFFSETS
	.align		4
        /*0030*/ 	.byte	0x04, 0x31
        /*0032*/ 	.short	(.L_27 - .L_26)


	//   ....[0]....
.L_26:
        /*0034*/ 	.word	0x00000490


	//   ....[1]....
        /*0038*/ 	.word	0x000004c0


	//   ....[2]....
        /*003c*/ 	.word	0x00000670


	//   ....[3]....
        /*0040*/ 	.word	0x00002670


	//----- nvinfo : EIATTR_COOP_GROUP_MASK_REGIDS
	.align		4
.L_27:
        /*0044*/ 	.byte	0x04, 0x29
        /*0046*/ 	.short	(.L_29 - .L_28)


	//   ....[0]....
.L_28:
        /*0048*/ 	.word	0xffffffff


	//   ....[1]....
        /*004c*/ 	.word	0xffffffff


	//   ....[2]....
        /*0050*/ 	.word	0xffffffff


	//   ....[3]....
        /*0054*/ 	.word	0xffffffff


	//   ....[4]....
        /*0058*/ 	.word	0xffffffff


	//   ....[5]....
        /*005c*/ 	.word	0xffffffff


	//----- nvinfo : EIATTR_COOP_GROUP_INSTR_OFFSETS
	.align		4
.L_29:
        /*0060*/ 	.byte	0x04, 0x28
        /*0062*/ 	.short	(.L_31 - .L_30)


	//   ....[0]....
.L_30:
        /*0064*/ 	.word	0x00000060


	//   ....[1]....
        /*0068*/ 	.word	0x00000070


	//   ....[2]....
        /*006c*/ 	.word	0x00000130


	//   ....[3]....
        /*0070*/ 	.word	0x000002d0


	//   ....[4]....
        /*0074*/ 	.word	0x000007f0


	//   ....[5]....
        /*0078*/ 	.word	0x00001250


	//----- nvinfo : EIATTR_REG_RECONFIG
	.align		4
.L_31:
        /*007c*/ 	.byte	0x01, 0x54
	.zero		2


	//----- nvinfo : EIATTR_SYSCALL_OFFSETS
	.align		4
        /*0080*/ 	.byte	0x04, 0x46
        /*0082*/ 	.short	(.L_33 - .L_32)


	//   ....[0]....
.L_32:
        /*0084*/ 	.word	0x00001420


	//----- nvinfo : EIATTR_MBARRIER_INSTR_OFFSETS
	.align		4
.L_33:
        /*0088*/ 	.byte	0x04, 0x39
        /*008a*/ 	.short	(.L_35 - .L_34)


	//   ....[0]....
.L_34:
        /*008c*/ 	.word	0x00000230
        /*0090*/ 	.word	0x000000ff
        /*0094*/ 	.word	0x00000000
        /*0098*/ 	.short	0x0100
        /*009a*/ 	.byte	0x08
	.zero		1


	//   ....[1]....
        /*009c*/ 	.word	0x00000240
        /*00a0*/ 	.word	0x000000ff
        /*00a4*/ 	.word	0x00000020
        /*00a8*/ 	.short	0x0100
        /*00aa*/ 	.byte	0x08
	.zero		1


	//   ....[2]....
        /*00ac*/ 	.word	0x00000250
        /*00b0*/ 	.word	0x000000ff
        /*00b4*/ 	.word	0x00000008
        /*00b8*/ 	.short	0x0100
        /*00ba*/ 	.byte	0x08
	.zero		1


	//   ....[3]....
        /*00bc*/ 	.word	0x00000260
        /*00c0*/ 	.word	0x000000ff
        /*00c4*/ 	.word	0x00000028
        /*00c8*/ 	.short	0x0100
        /*00ca*/ 	.byte	0x08
	.zero		1


	//   ....[4]....
        /*00cc*/ 	.word	0x00000270
        /*00d0*/ 	.word	0x000000ff
        /*00d4*/ 	.word	0x00000010
        /*00d8*/ 	.short	0x0100
        /*00da*/ 	.byte	0x08
	.zero		1


	//   ....[5]....
        /*00dc*/ 	.word	0x00000280
        /*00e0*/ 	.word	0x000000ff
        /*00e4*/ 	.word	0x00000030
        /*00e8*/ 	.short	0x0100
        /*00ea*/ 	.byte	0x08
	.zero		1


	//   ....[6]....
        /*00ec*/ 	.word	0x00000290
        /*00f0*/ 	.word	0x000000ff
        /*00f4*/ 	.word	0x00000018
        /*00f8*/ 	.short	0x0100
        /*00fa*/ 	.byte	0x08
	.zero		1


	//   ....[7]....
        /*00fc*/ 	.word	0x000002a0
        /*0100*/ 	.word	0x000000ff
        /*0104*/ 	.word	0x00000038
        /*0108*/ 	.short	0x0100
        /*010a*/ 	.byte	0x08
	.zero		1


	//   ....[8]....
        /*010c*/ 	.word	0x00000700
        /*0110*/ 	.word	0x000000ff
        /*0114*/ 	.word	0x00000050
        /*0118*/ 	.short	0x0100
        /*011a*/ 	.byte	0x06
	.zero		1


	//   ....[9]....
        /*011c*/ 	.word	0x00000790
        /*0120*/ 	.word	0x000000ff
        /*0124*/ 	.word	0x00000058
        /*0128*/ 	.short	0x0100
        /*012a*/ 	.byte	0x06
	.zero		1


	//   ....[10]....
        /*012c*/ 	.word	0x000014e0
        /*0130*/ 	.word	0x00000003
        /*0134*/ 	.word	0x00000000
        /*0138*/ 	.short	0x010a
        /*013a*/ 	.byte	0x3f
	.zero		1


	//   ....[11]....
        /*013c*/ 	.word	0x00001520
        /*0140*/ 	.word	0x00000003
        /*0144*/ 	.word	0x00000000
        /*0148*/ 	.short	0x010a
        /*014a*/ 	.byte	0x3f
	.zero		1


	//   ....[12]....
        /*014c*/ 	.word	0x00001db0
        /*0150*/ 	.word	0x00000005
        /*0154*/ 	.word	0x00000000
        /*0158*/ 	.short	0x010a
        /*015a*/ 	.byte	0x3f
	.zero		1


	//   ....[13]....
        /*015c*/ 	.word	0x00001df0
        /*0160*/ 	.word	0x00000005
        /*0164*/ 	.word	0x00000000
        /*0168*/ 	.short	0x010a
        /*016a*/ 	.byte	0x3f
	.zero		1


	//   ....[14]....
        /*016c*/ 	.word	0x00002510
        /*0170*/ 	.word	0x00000005
        /*0174*/ 	.word	0x00000000
        /*0178*/ 	.short	0x0101
        /*017a*/ 	.byte	0x3f
	.zero		1


	//   ....[15]....
        /*017c*/ 	.word	0x000026f0
        /*0180*/ 	.word	0x00000003
        /*0184*/ 	.word	0x00000000
        /*0188*/ 	.short	0x0101
        /*018a*/ 	.byte	0x3f
	.zero		1


	//   ....[16]....
        /*018c*/ 	.word	0x000049a0
        /*0190*/ 	.word	0x0000000f
        /*0194*/ 	.word	0x00000020
        /*0198*/ 	.short	0x010a
        /*019a*/ 	.byte	0x3f
	.zero		1


	//   ....[17]....
        /*019c*/ 	.word	0x00004e10
        /*01a0*/ 	.word	0x00000004
        /*01a4*/ 	.word	0x00000058
        /*01a8*/ 	.short	0x0101
        /*01aa*/ 	.byte	0x3f
	.zero		1


	//   ....[18]....
        /*01ac*/ 	.word	0x00005550
        /*01b0*/ 	.word	0x00000007
        /*01b4*/ 	.word	0x00000000
        /*01b8*/ 	.short	0x010a
        /*01ba*/ 	.byte	0x3f
	.zero		1


	//   ....[19]....
        /*01bc*/ 	.word	0x000055d0
        /*01c0*/ 	.word	0x00000009
        /*01c4*/ 	.word	0x00000000
        /*01c8*/ 	.short	0x010a
        /*01ca*/ 	.byte	0x3f
	.zero		1


	//   ....[20]....
        /*01cc*/ 	.word	0x00005660
        /*01d0*/ 	.word	0x00000006
        /*01d4*/ 	.word	0x00000000
        /*01d8*/ 	.short	0x010a
        /*01da*/ 	.byte	0x3f
	.zero		1


	//   ....[21]....
        /*01dc*/ 	.word	0x000056f0
        /*01e0*/ 	.word	0x00000003
        /*01e4*/ 	.word	0x00000000
        /*01e8*/ 	.short	0x010a
        /*01ea*/ 	.byte	0x3f
	.zero		1


	//   ....[22]....
        /*01ec*/ 	.word	0x00005750
        /*01f0*/ 	.word	0x00000003
        /*01f4*/ 	.word	0x00000000
        /*01f8*/ 	.short	0x010a
        /*01fa*/ 	.byte	0x3f
	.zero		1


	//   ....[23]....
        /*01fc*/ 	.word	0x000057a0
        /*0200*/ 	.word	0x00000005
        /*0204*/ 	.word	0x00000000
        /*0208*/ 	.short	0x010a
        /*020a*/ 	.byte	0x3f
	.zero		1


	//   ....[24]....
        /*020c*/ 	.word	0x00005870
        /*0210*/ 	.word	0x0000000f
        /*0214*/ 	.word	0x00000020
        /*0218*/ 	.short	0x010a
        /*021a*/ 	.byte	0x3f
	.zero		1


	//   ....[25]....
        /*021c*/ 	.word	0x00005940
        /*0220*/ 	.word	0x00000007
        /*0224*/ 	.word	0x00000000
        /*0228*/ 	.short	0x010a
        /*022a*/ 	.byte	0x3f
	.zero		1


	//   ....[26]....
        /*022c*/ 	.word	0x00005990
        /*0230*/ 	.word	0x00000009
        /*0234*/ 	.word	0x00000000
        /*0238*/ 	.short	0x010a
        /*023a*/ 	.byte	0x3f
	.zero		1


	//   ....[27]....
        /*023c*/ 	.word	0x000059e0
        /*0240*/ 	.word	0x00000006
        /*0244*/ 	.word	0x00000000
        /*0248*/ 	.short	0x010a
        /*024a*/ 	.byte	0x3f
	.zero		1


	//----- nvinfo : EIATTR_NUM_MBARRIERS
	.align		4
.L_35:
        /*024c*/ 	.byte	0x03, 0x38
        /*024e*/ 	.short	0x000a


	//----- nvinfo : EIATTR_EXIT_INSTR_OFFSETS
	.align		4
        /*0250*/ 	.byte	0x04, 0x1c
        /*0252*/ 	.short	(.L_37 - .L_36)


	//   ....[0]....
.L_36:
        /*0254*/ 	.word	0x00000960


	//   ....[1]....
        /*0258*/ 	.word	0x00001180


	//   ....[2]....
        /*025c*/ 	.word	0x00004090


	//   ....[3]....
        /*0260*/ 	.word	0x00004600


	//   ....[4]....
        /*0264*/ 	.word	0x00005740


	//----- nvinfo : EIATTR_MAX_THREADS
	.align		4
.L_37:
        /*0268*/ 	.byte	0x04, 0x05
        /*026a*/ 	.short	(.L_39 - .L_38)
.L_38:
        /*026c*/ 	.word	0x00000180
        /*0270*/ 	.word	0x00000001
        /*0274*/ 	.word	0x00000001


	//----- nvinfo : EIATTR_CRS_STACK_SIZE
	.align		4
.L_39:
        /*0278*/ 	.byte	0x04, 0x1e
        /*027a*/ 	.short	(.L_41 - .L_40)
.L_40:
        /*027c*/ 	.word	0x00000000


	//----- nvinfo : EIATTR_CBANK_PARAM_SIZE
	.align		4
.L_41:
        /*0280*/ 	.byte	0x03, 0x19
        /*0282*/ 	.short	0x0470


	//----- nvinfo : EIATTR_PARAM_CBANK
	.align		4
        /*0284*/ 	.byte	0x04, 0x0a
        /*0286*/ 	.short	(.L_43 - .L_42)
	.align		4
.L_42:
        /*0288*/ 	.word	index@(.nv.constant0._ZN7cutlass13device_kernelINS_4gemm6kernel13GemmUniversalIN4cute5tupleIJiiiiEEENS1_10collective13CollectiveMmaINS1_34MainloopSm90TmaGmmaWarpSpecializedILi4ENS5_IJNS4_1CILi2EEENSA_ILi1EEESC_EEENS1_35KernelTmaWarpSpecializedCooperativeEEENS5_IJNSA_ILi192EEENSA_ILi16EEENSA_ILi256EEEEEEaNS5_IJlSC_lEEEaSK_NS4_8TiledMMAINS4_8MMA_AtomIJNS4_4SM904GMMA26MMA_64x16x32_S32S8S8_SS_TNEEEENS4_6LayoutISD_NS5_IJSC_NSA_ILi0EEESS_EEEEENS5_IJNS4_10UnderscoreESV_SV_EEEEENS4_13SM90_TMA_LOADENS4_14ComposedLayoutINS4_7SwizzleILi3ELi4ELi3EEENS4_18smem_ptr_flag_bitsILi8EEENSR_INS5_IJNSA_ILi8EEENSA_ILi128EEEEEENS5_IJS15_SC_EEEEEEEvNS4_8identityENS4_23SM90_TMA_LOAD_MULTICASTES19_vS1A_EENS_8epilogue10collective6detail29Sm90TmaWarpSpecializedAdapterINS1E_15DefaultEpilogueIaSK_SK_NS1D_6thread17LinearCombinationIaLi1EiiLNS1I_9ScaleType4KindE0ELNS_15FloatRoundStyleE2EaEENS1_15EpilogueDefaultEEEEEvvEEEEvNT_6ParamsE)
        /*028c*/ 	.short	0x0210
        /*028e*/ 	.short	0x0470


	//----- nvinfo : EIATTR_SW_WAR
	.align		4
.L_43:
        /*0290*/ 	.byte	0x04, 0x36
        /*0292*/ 	.short	(.L_45 - .L_44)
.L_44:
        /*0294*/ 	.word	0x00000008
.L_45:


//--------------------- .nv.callgraph             --------------------------
	.section	.nv.callgraph,"",@"SHT_CUDA_CALLGRAPH"
	.align	4
	.sectionentsize	8
	.align		4
        /*0000*/ 	.word	0x00000000
	.align		4
        /*0004*/ 	.word	0xffffffff
	.align		4
        /*0008*/ 	.word	index@(_ZN7cutlass13device_kernelINS_4gemm6kernel13GemmUniversalIN4cute5tupleIJiiiiEEENS1_10collective13CollectiveMmaINS1_34MainloopSm90TmaGmmaWarpSpecializedILi4ENS5_IJNS4_1CILi2EEENSA_ILi1EEESC_EEENS1_35KernelTmaWarpSpecializedCooperativeEEENS5_IJNSA_ILi192EEENSA_ILi16EEENSA_ILi256EEEEEEaNS5_IJlSC_lEEEaSK_NS4_8TiledMMAINS4_8MMA_AtomIJNS4_4SM904GMMA26MMA_64x16x32_S32S8S8_SS_TNEEEENS4_6LayoutISD_NS5_IJSC_NSA_ILi0EEESS_EEEEENS5_IJNS4_10UnderscoreESV_SV_EEEEENS4_13SM90_TMA_LOADENS4_14ComposedLayoutINS4_7SwizzleILi3ELi4ELi3EEENS4_18smem_ptr_flag_bitsILi8EEENSR_INS5_IJNSA_ILi8EEENSA_ILi128EEEEEENS5_IJS15_SC_EEEEEEEvNS4_8identityENS4_23SM90_TMA_LOAD_MULTICASTES19_vS1A_EENS_8epilogue10collective6detail29Sm90TmaWarpSpecializedAdapterINS1E_15DefaultEpilogueIaSK_SK_NS1D_6thread17LinearCombinationIaLi1EiiLNS1I_9ScaleType4KindE0ELNS_15FloatRoundStyleE2EaEENS1_15EpilogueDefaultEEEEEvvEEEEvNT_6ParamsE)
	.align		4
        /*000c*/ 	.word	index@(__assertfail)
	.align		4
        /*0010*/ 	.word	0x00000000
	.align		4
        /*0014*/ 	.word	0xfffffffe
	.align		4
        /*0018*/ 	.word	0x00000000
	.align		4
        /*001c*/ 	.word	0xfffffffd
	.align		4
        /*0020*/ 	.word	0x00000000
	.align		4
        /*0024*/ 	.word	0xfffffffc


//--------------------- .nv.constant4             --------------------------
	.section	.nv.constant4,"a",@progbits
	.align	8
	.align		8
.nv.constant4:
        /*0000*/ 	.dword	__assertfail
	.align		8
        /*0008*/ 	.dword	__unnamed_1
	.align		8
        /*0010*/ 	.dword	_ZN40_INTERNAL_95c373c5_4_k_cu_2ab481bb_133034cuda3std3__45__cpo5beginE
	.align		8
        /*0018*/ 	.dword	_ZN40_INTERNAL_95c373c5_4_k_cu_2ab481bb_133034cuda3std3__45__cpo3endE
	.align		8
        /*0020*/ 	.dword	_ZN40_INTERNAL_95c373c5_4_k_cu_2ab481bb_133034cuda3std3__45__cpo6cbeginE
	.align		8
        /*0028*/ 	.dword	_ZN40_INTERNAL_95c373c5_4_k_cu_2ab481bb_133034cuda3std3__45__cpo4cendE
	.align		8
        /*0030*/ 	.dword	_ZN40_INTERNAL_95c373c5_4_k_cu_2ab481bb_133034cuda3std3__442_GLOBAL__N__95c373c5_4_k_cu_2ab481bb_133036ignoreE
	.align		8
        /*0038*/ 	.dword	_ZN40_INTERNAL_95c373c5_4_k_cu_2ab481bb_133034cuda3std3__419piecewise_constructE
	.align		8
        /*0040*/ 	.dword	_ZN40_INTERNAL_95c373c5_4_k_cu_2ab481bb_133034cuda3std3__48in_placeE
	.align		8
        /*0048*/ 	.dword	_ZN40_INTERNAL_95c373c5_4_k_cu_2ab481bb_133034cuda3std6ranges3__45__cpo4swapE
	.align		8
        /*0050*/ 	.dword	_ZN40_INTERNAL_95c373c5_4_k_cu_2ab481bb_133034cuda3std6ranges3__45__cpo9iter_moveE
	.align		8
        /*0058*/ 	.dword	_ZN40_INTERNAL_95c373c5_4_k_cu_2ab481bb_133034cute7productE
	.align		8
        /*0060*/ 	.dword	_ZN40_INTERNAL_95c373c5_4_k_cu_2ab481bb_133034cute1_E
	.align		8
        /*0068*/ 	.dword	$str$22
	.align		8
        /*0070*/ 	.dword	$str$23


//--------------------- .text._ZN7cutlass13device_kernelINS_4gemm6kernel13GemmUniversalIN4cute5tupleIJiiiiEEENS1_10collective13CollectiveMmaINS1_34MainloopSm90TmaGmmaWarpSpecializedILi4ENS5_IJNS4_1CILi2EEENSA_ILi1EEESC_EEENS1_35KernelTmaWarpSpecializedCooperativeEEENS5_IJNSA_ILi192EEENSA_ILi16EEENSA_ILi256EEEEEEaNS5_IJlSC_lEEEaSK_NS4_8TiledMMAINS4_8MMA_AtomIJNS4_4SM904GMMA26MMA_64x16x32_S32S8S8_SS_TNEEEENS4_6LayoutISD_NS5_IJSC_NSA_ILi0EEESS_EEEEENS5_IJNS4_10UnderscoreESV_SV_EEEEENS4_13SM90_TMA_LOADENS4_14ComposedLayoutINS4_7SwizzleILi3ELi4ELi3EEENS4_18smem_ptr_flag_bitsILi8EEENSR_INS5_IJNSA_ILi8EEENSA_ILi128EEEEEENS5_IJS15_SC_EEEEEEEvNS4_8identityENS4_23SM90_TMA_LOAD_MULTICASTES19_vS1A_EENS_8epilogue10collective6detail29Sm90TmaWarpSpecializedAdapterINS1E_15DefaultEpilogueIaSK_SK_NS1D_6thread17LinearCombinationIaLi1EiiLNS1I_9ScaleType4KindE0ELNS_15FloatRoundStyleE2EaEENS1_15EpilogueDefaultEEEEEvvEEEEvNT_6ParamsE --------------------------
	.section	.text._ZN7cutlass13device_kernelINS_4gemm6kernel13GemmUniversalIN4cute5tupleIJiiiiEEENS1_10collective13CollectiveMmaINS1_34MainloopSm90TmaGmmaWarpSpecializedILi4ENS5_IJNS4_1CILi2EEENSA_ILi1EEESC_EEENS1_35KernelTmaWarpSpecializedCooperativeEEENS5_IJNSA_ILi192EEENSA_ILi16EEENSA_ILi256EEEEEEaNS5_IJlSC_lEEEaSK_NS4_8TiledMMAINS4_8MMA_AtomIJNS4_4SM904GMMA26MMA_64x16x32_S32S8S8_SS_TNEEEENS4_6LayoutISD_NS5_IJSC_NSA_ILi0EEESS_EEEEENS5_IJNS4_10UnderscoreESV_SV_EEEEENS4_13SM90_TMA_LOADENS4_14ComposedLayoutINS4_7SwizzleILi3ELi4ELi3EEENS4_18smem_ptr_flag_bitsILi8EEENSR_INS5_IJNSA_ILi8EEENSA_ILi128EEEEEENS5_IJS15_SC_EEEEEEEvNS4_8identityENS4_23SM90_TMA_LOAD_MULTICASTES19_vS1A_EENS_8epilogue10collective6detail29Sm90TmaWarpSpecializedAdapterINS1E_15DefaultEpilogueIaSK_SK_NS1D_6thread17LinearCombinationIaLi1EiiLNS1I_9ScaleType4KindE0ELNS_15FloatRoundStyleE2EaEENS1_15EpilogueDefaultEEEEEvvEEEEvNT_6ParamsE,"ax",@progbits
	.align	128
.text._ZN7cutlass13device_kernelINS_4gemm6kernel13GemmUniversalIN4cute5tupleIJiiiiEEENS1_10collective13CollectiveMmaINS1_34MainloopSm90TmaGmmaWarpSpecializedILi4ENS5_IJNS4_1CILi2EEENSA_ILi1EEESC_EEENS1_35KernelTmaWarpSpecializedCooperativeEEENS5_IJNSA_ILi192EEENSA_ILi16EEENSA_ILi256EEEEEEaNS5_IJlSC_lEEEaSK_NS4_8TiledMMAINS4_8MMA_AtomIJNS4_4SM904GMMA26MMA_64x16x32_S32S8S8_SS_TNEEEENS4_6LayoutISD_NS5_IJSC_NSA_ILi0EEESS_EEEEENS5_IJNS4_10UnderscoreESV_SV_EEEEENS4_13SM90_TMA_LOADENS4_14ComposedLayoutINS4_7SwizzleILi3ELi4ELi3EEENS4_18smem_ptr_flag_bitsILi8EEENSR_INS5_IJNSA_ILi8EEENSA_ILi128EEEEEENS5_IJS15_SC_EEEEEEEvNS4_8identityENS4_23SM90_TMA_LOAD_MULTICASTES19_vS1A_EENS_8epilogue10collective6detail29Sm90TmaWarpSpecializedAdapterINS1E_15DefaultEpilogueIaSK_SK_NS1D_6thread17LinearCombinationIaLi1EiiLNS1I_9ScaleType4KindE0ELNS_15FloatRoundStyleE2EaEENS1_15EpilogueDefaultEEEEEvvEEEEvNT_6ParamsE:
        .type           _ZN7cutlass13device_kernelINS_4gemm6kernel13GemmUniversalIN4cute5tupleIJiiiiEEENS1_10collective13CollectiveMmaINS1_34MainloopSm90TmaGmmaWarpSpecializedILi4ENS5_IJNS4_1CILi2EEENSA_ILi1EEESC_EEENS1_35KernelTmaWarpSpecializedCooperativeEEENS5_IJNSA_ILi192EEENSA_ILi16EEENSA_ILi256EEEEEEaNS5_IJlSC_lEEEaSK_NS4_8TiledMMAINS4_8MMA_AtomIJNS4_4SM904GMMA26MMA_64x16x32_S32S8S8_SS_TNEEEENS4_6LayoutISD_NS5_IJSC_NSA_ILi0EEESS_EEEEENS5_IJNS4_10UnderscoreESV_SV_EEEEENS4_13SM90_TMA_LOADENS4_14ComposedLayoutINS4_7SwizzleILi3ELi4ELi3EEENS4_18smem_ptr_flag_bitsILi8EEENSR_INS5_IJNSA_ILi8EEENSA_ILi128EEEEEENS5_IJS15_SC_EEEEEEEvNS4_8identityENS4_23SM90_TMA_LOAD_MULTICASTES19_vS1A_EENS_8epilogue10collective6detail29Sm90TmaWarpSpecializedAdapterINS1E_15DefaultEpilogueIaSK_SK_NS1D_6thread17LinearCombinationIaLi1EiiLNS1I_9ScaleType4KindE0ELNS_15FloatRoundStyleE2EaEENS1_15EpilogueDefaultEEEEEvvEEEEvNT_6ParamsE,@function
        .size           _ZN7cutlass13device_kernelINS_4gemm6kernel13GemmUniversalIN4cute5tupleIJiiiiEEENS1_10collective13CollectiveMmaINS1_34MainloopSm90TmaGmmaWarpSpecializedILi4ENS5_IJNS4_1CILi2EEENSA_ILi1EEESC_EEENS1_35KernelTmaWarpSpecializedCooperativeEEENS5_IJNSA_ILi192EEENSA_ILi16EEENSA_ILi256EEEEEEaNS5_IJlSC_lEEEaSK_NS4_8TiledMMAINS4_8MMA_AtomIJNS4_4SM904GMMA26MMA_64x16x32_S32S8S8_SS_TNEEEENS4_6LayoutISD_NS5_IJSC_NSA_ILi0EEESS_EEEEENS5_IJNS4_10UnderscoreESV_SV_EEEEENS4_13SM90_TMA_LOADENS4_14ComposedLayoutINS4_7SwizzleILi3ELi4ELi3EEENS4_18smem_ptr_flag_bitsILi8EEENSR_INS5_IJNSA_ILi8EEENSA_ILi128EEEEEENS5_IJS15_SC_EEEEEEEvNS4_8identityENS4_23SM90_TMA_LOAD_MULTICASTES19_vS1A_EENS_8epilogue10collective6detail29Sm90TmaWarpSpecializedAdapterINS1E_15DefaultEpilogueIaSK_SK_NS1D_6thread17LinearCombinationIaLi1EiiLNS1I_9ScaleType4KindE0ELNS_15FloatRoundStyleE2EaEENS1_15EpilogueDefaultEEEEEvvEEEEvNT_6ParamsE,(.L_x_105 - _ZN7cutlass13device_kernelINS_4gemm6kernel13GemmUniversalIN4cute5tupleIJiiiiEEENS1_10collective13CollectiveMmaINS1_34MainloopSm90TmaGmmaWarpSpecializedILi4ENS5_IJNS4_1CILi2EEENSA_ILi1EEESC_EEENS1_35KernelTmaWarpSpecializedCooperativeEEENS5_IJNSA_ILi192EEENSA_ILi16EEENSA_ILi256EEEEEEaNS5_IJlSC_lEEEaSK_NS4_8TiledMMAINS4_8MMA_AtomIJNS4_4SM904GMMA26MMA_64x16x32_S32S8S8_SS_TNEEEENS4_6LayoutISD_NS5_IJSC_NSA_ILi0EEESS_EEEEENS5_IJNS4_10UnderscoreESV_SV_EEEEENS4_13SM90_TMA_LOADENS4_14ComposedLayoutINS4_7SwizzleILi3ELi4ELi3EEENS4_18smem_ptr_flag_bitsILi8EEENSR_INS5_IJNSA_ILi8EEENSA_ILi128EEEEEENS5_IJS15_SC_EEEEEEEvNS4_8identityENS4_23SM90_TMA_LOAD_MULTICASTES19_vS1A_EENS_8epilogue10collective6detail29Sm90TmaWarpSpecializedAdapterINS1E_15DefaultEpilogueIaSK_SK_NS1D_6thread17LinearCombinationIaLi1EiiLNS1I_9ScaleType4KindE0ELNS_15FloatRoundStyleE2EaEENS1_15EpilogueDefaultEEEEEvvEEEEvNT_6ParamsE)
        .other          _ZN7cutlass13device_kernelINS_4gemm6kernel13GemmUniversalIN4cute5tupleIJiiiiEEENS1_10collective13CollectiveMmaINS1_34MainloopSm90TmaGmmaWarpSpecializedILi4ENS5_IJNS4_1CILi2EEENSA_ILi1EEESC_EEENS1_35KernelTmaWarpSpecializedCooperativeEEENS5_IJNSA_ILi192EEENSA_ILi16EEENSA_ILi256EEEEEEaNS5_IJlSC_lEEEaSK_NS4_8TiledMMAINS4_8MMA_AtomIJNS4_4SM904GMMA26MMA_64x16x32_S32S8S8_SS_TNEEEENS4_6LayoutISD_NS5_IJSC_NSA_ILi0EEESS_EEEEENS5_IJNS4_10UnderscoreESV_SV_EEEEENS4_13SM90_TMA_LOADENS4_14ComposedLayoutINS4_7SwizzleILi3ELi4ELi3EEENS4_18smem_ptr_flag_bitsILi8EEENSR_INS5_IJNSA_ILi8EEENSA_ILi128EEEEEENS5_IJS15_SC_EEEEEEEvNS4_8identityENS4_23SM90_TMA_LOAD_MULTICASTES19_vS1A_EENS_8epilogue10collective6detail29Sm90TmaWarpSpecializedAdapterINS1E_15DefaultEpilogueIaSK_SK_NS1D_6thread17LinearCombinationIaLi1EiiLNS1I_9ScaleType4KindE0ELNS_15FloatRoundStyleE2EaEENS1_15EpilogueDefaultEEEEEvvEEEEvNT_6ParamsE,@"STO_CUDA_ENTRY STV_DEFAULT"
_ZN7cutlass13device_kernelINS_4gemm6kernel13GemmUniversalIN4cute5tupleIJiiiiEEENS1_10collective13CollectiveMmaINS1_34MainloopSm90TmaGmmaWarpSpecializedILi4ENS5_IJNS4_1CILi2EEENSA_ILi1EEESC_EEENS1_35KernelTmaWarpSpecializedCooperativeEEENS5_IJNSA_ILi192EEENSA_ILi16EEENSA_ILi256EEEEEEaNS5_IJlSC_lEEEaSK_NS4_8TiledMMAINS4_8MMA_AtomIJNS4_4SM904GMMA26MMA_64x16x32_S32S8S8_SS_TNEEEENS4_6LayoutISD_NS5_IJSC_NSA_ILi0EEESS_EEEEENS5_IJNS4_10UnderscoreESV_SV_EEEEENS4_13SM90_TMA_LOADENS4_14ComposedLayoutINS4_7SwizzleILi3ELi4ELi3EEENS4_18smem_ptr_flag_bitsILi8EEENSR_INS5_IJNSA_ILi8EEENSA_ILi128EEEEEENS5_IJS15_SC_EEEEEEEvNS4_8identityENS4_23SM90_TMA_LOAD_MULTICASTES19_vS1A_EENS_8epilogue10collective6detail29Sm90TmaWarpSpecializedAdapterINS1E_15DefaultEpilogueIaSK_SK_NS1D_6thread17LinearCombinationIaLi1EiiLNS1I_9ScaleType4KindE0ELNS_15FloatRoundStyleE2EaEENS1_15EpilogueDefaultEEEEEvvEEEEvNT_6ParamsE:
[----:B------:R-:W0:Y:S01]  /*0000*/  LDC R1, c[0x0][0x28] ;  /* 0x00000a00ff017b82 */ /* 0x000e220000000800 */
[----:B------:R-:W1:Y:S01]  /*0010*/  S2R R18, SR_TID.X ;  /* 0x0000000000127919 */ /* 0x000e620000002100 */
[----:B------:R-:W-:Y:S01]  /*0020*/  ELECT P0, URZ, PT ;  /* 0x00000000003f782f */ /* 0x000fe20003800000 */
[----:B------:R-:W-:Y:S01]  /*0030*/  BSSY B0, `(.L_x_0) ;  /* 0x000000f000007945 */ /* 0x000fe20003800000 */
[--C-:B-1----:R-:W-:Y:S02]  /*0040*/  SHF.R.U32.HI R0, RZ, 0x5, R18.reuse ;  /* 0x00000005ff007819 */ /* 0x102fe40000011612 */
[----:B------:R-:W-:-:S03]  /*0050*/  SHF.R.U32.HI R3, RZ, 0x7, R18 ;  /* 0x00000007ff037819 */ /* 0x000fc60000011612 */
[----:B------:R-:W1:Y:S04]  /*0060*/  SHFL.IDX PT, R2, R0, RZ, 0x1f ;  /* 0x00001fff00027589 */ /* 0x000e6800000e0000 */
[----:B------:R2:W3:Y:S01]  /*0070*/  SHFL.IDX PT, R5, R3, RZ, 0x1f ;  /* 0x00001fff03057589 */ /* 0x0004e200000e0000 */
[----:B-1----:R-:W-:-:S13]  /*0080*/  ISETP.NE.OR P0, PT, R2, RZ, !P0 ;  /* 0x000000ff0200720c */ /* 0x002fda0004705670 */
[----:B0-23--:R-:W-:Y:S05]  /*0090*/  @P0 BRA `(.L_x_1) ;  /* 0x0000000000200947 */ /* 0x00dfea0003800000 */
[----:B------:R-:W-:Y:S02]  /*00a0*/  ULDC.64 UR4, c[0x0][0x198] ;  /* 0x0000660000047ab9 */ /* 0x000fe40000000a00 */
[----:B------:R-:W-:Y:S02]  /*00b0*/  UIADD3 UR6, UP0, UR4, 0xf0, URZ ;  /* 0x000000f004067890 */ /* 0x000fe4000ff1e03f */
[----:B------:R-:W-:Y:S02]  /*00c0*/  UIADD3 UR4, UP1, UR4, 0x1f0, URZ ;  /* 0x000001f004047890 */ /* 0x000fe4000ff3e03f */
[----:B------:R-:W-:Y:S02]  /*00d0*/  UIADD3.X UR7, URZ, UR5, URZ, UP0, !UPT ;  /* 0x000000053f077290 */ /* 0x000fe400087fe43f */
[----:B------:R-:W-:-:S07]  /*00e0*/  UIADD3.X UR5, URZ, UR5, URZ, UP1, !UPT ;  /* 0x000000053f057290 */ /* 0x000fce0008ffe43f */
[----:B------:R0:W-:Y:S02]  /*00f0*/  UTMACCTL.PF [UR6] ;  /* 0x00000000060079b9 */ /* 0x0001e40008040000 */
[----:B------:R0:W-:Y:S02]  /*0100*/  UTMACCTL.PF [UR4] ;  /* 0x00000000040079b9 */ /* 0x0001e40008040000 */
[----:B0-----:R-:W-:Y:S01]  /*0110*/  NOP ;  /* 0x0000000000007918 */ /* 0x001fe20000000000 */
.L_x_1:
[----:B------:R-:W-:Y:S05]  /*0120*/  BSYNC B0 ;  /* 0x0000000000007941 */ /* 0x000fea0003800000 */
.L_x_0:
[----:B------:R-:W0:Y:S02]  /*0130*/  SHFL.IDX PT, R3, R0, RZ, 0x1f ;  /* 0x00001fff00037589 */ /* 0x000e2400000e0000 */
[----:B0-----:R-:W-:-:S13]  /*0140*/  ISETP.NE.AND P0, PT, R3, RZ, PT ;  /* 0x000000ff0300720c */ /* 0x001fda0003f05270 */
[----:B------:R-:W-:Y:S05]  /*0150*/  @P0 BRA `(.L_x_2) ;  /* 0x0000000000580947 */ /* 0x000fea0003800000 */
[----:B------:R-:W0:Y:S01]  /*0160*/  S2UR UR8, SR_CgaCtaId ;  /* 0x00000000000879c3 */ /* 0x000e220000008800 */
[----:B------:R-:W-:Y:S01]  /*0170*/  UMOV UR4, 0x400 ;  /* 0x0000040000047882 */ /* 0x000fe20000000000 */
[----:B------:R-:W-:Y:S01]  /*0180*/  UMOV UR5, 0x1 ;  /* 0x0000000100057882 */ /* 0x000fe20000000000 */
[----:B------:R-:W-:Y:S01]  /*0190*/  UMOV UR6, 0x4 ;  /* 0x0000000400067882 */ /* 0x000fe20000000000 */
[----:B------:R-:W-:Y:S01]  /*01a0*/  ELECT P0, URZ, PT ;  /* 0x00000000003f782f */ /* 0x000fe20003800000 */
[----:B------:R-:W-:-:S04]  /*01b0*/  UIADD3 UR6, -UR6, 0x100000, URZ ;  /* 0x0010000006067890 */ /* 0x000fc8000fffe13f */
[----:B------:R-:W-:Y:S02]  /*01c0*/  USHF.L.U32 UR7, UR6, 0xb, URZ ;  /* 0x0000000b06077899 */ /* 0x000fe4000800063f */
[----:B------:R-:W-:Y:S02]  /*01d0*/  USHF.L.U32 UR6, UR6, 0x1, URZ ;  /* 0x0000000106067899 */ /* 0x000fe4000800063f */
[----:B0-----:R-:W-:Y:S02]  /*01e0*/  ULEA UR8, UR8, UR4, 0x18 ;  /* 0x0000000408087291 */ /* 0x001fe4000f8ec03f */
[----:B------:R-:W-:-:S04]  /*01f0*/  UIADD3 UR4, -UR5, 0x100000, URZ ;  /* 0x0010000005047890 */ /* 0x000fc8000fffe13f */
[----:B------:R-:W-:Y:S02]  /*0200*/  USHF.L.U32 UR5, UR4, 0xb, URZ ;  /* 0x0000000b04057899 */ /* 0x000fe4000800063f */
[----:B------:R-:W-:Y:S01]  /*0210*/  USHF.L.U32 UR4, UR4, 0x1, URZ ;  /* 0x0000000104047899 */ /* 0x000fe2000800063f */
[----:B------:R-:W0:Y:S11]  /*0220*/  FENCE.VIEW.ASYNC.S ;  /* 0x00000000000073c6 */ /* 0x000e360000000000 */
[----:B0-----:R0:W1:Y:S01]  /*0230*/  SYNCS.EXCH.64 URZ, [UR8], UR4 ;  /* 0x00000004083f75b2 */ /* 0x0010620008000100 */
[----:B------:R0:W2:Y:S01]  /*0240*/  SYNCS.EXCH.64 URZ, [UR8+0x20], UR6 ;  /* 0x00002006083f75b2 */ /* 0x0000a20008000100 */
[----:B------:R0:W3:Y:S01]  /*0250*/  SYNCS.EXCH.64 URZ, [UR8+0x8], UR4 ;  /* 0x00000804083f75b2 */ /* 0x0000e20008000100 */
[----:B------:R0:W4:Y:S01]  /*0260*/  SYNCS.EXCH.64 URZ, [UR8+0x28], UR6 ;  /* 0x00002806083f75b2 */ /* 0x0001220008000100 */
[----:B------:R0:W0:Y:S01]  /*0270*/  SYNCS.EXCH.64 URZ, [UR8+0x10], UR4 ;  /* 0x00001004083f75b2 */ /* 0x0000220008000100 */
[----:B------:R0:W0:Y:S01]  /*0280*/  SYNCS.EXCH.64 URZ, [UR8+0x30], UR6 ;  /* 0x00003006083f75b2 */ /* 0x0000220008000100 */
[----:B------:R0:W0:Y:S01]  /*0290*/  SYNCS.EXCH.64 URZ, [UR8+0x18], UR4 ;  /* 0x00001804083f75b2 */ /* 0x0000220008000100 */
[----:B------:R0:W0:Y:S01]  /*02a0*/  SYNCS.EXCH.64 URZ, [UR8+0x38], UR6 ;  /* 0x00003806083f75b2 */ /* 0x0000220008000100 */
[----:B------:R-:W-:Y:S01]  /*02b0*/  NOP ;  /* 0x0000000000007918 */ /* 0x000fe20000000000 */
.L_x_2:
[----:B------:R-:W-:Y:S01]  /*02c0*/  SHF.R.S32.HI R7, RZ, 0x1f, R18 ;  /* 0x0000001fff077819 */ /* 0x000fe20000011412 */
[----:B------:R-:W5:Y:S01]  /*02d0*/  SHFL.IDX PT, R0, R0, RZ, 0x1f ;  /* 0x00001fff00007589 */ /* 0x000f6200000e0000 */
[----:B0-----:R-:W0:Y:S01]  /*02e0*/  S2UR UR8, SR_CTAID.X ;  /* 0x00000000000879c3 */ /* 0x001e220000002500 */
[----:B------:R-:W-:Y:S02]  /*02f0*/  ELECT P0, URZ, PT ;  /* 0x00000000003f782f */ /* 0x000fe40003800000 */
[----:B------:R-:W-:Y:S01]  /*0300*/  LEA.HI R7, R7, R18, RZ, 0x7 ;  /* 0x0000001207077211 */ /* 0x000fe200078f38ff */
[----:B------:R-:W1:Y:S01]  /*0310*/  S2R R4, SR_CTAID.Y ;  /* 0x0000000000047919 */ /* 0x000e620000002600 */
[----:B------:R-:W-:Y:S01]  /*0320*/  SHF.R.S32.HI R6, RZ, 0x1f, R3 ;  /* 0x0000001fff067819 */ /* 0x000fe20000011403 */
[----:B------:R-:W-:Y:S01]  /*0330*/  ULDC UR4, c[0x0][0x150] ;  /* 0x0000540000047ab9 */ /* 0x000fe20000000800 */
[----:B------:R-:W-:Y:S01]  /*0340*/  LOP3.LUT R7, R7, 0xffffff80, RZ, 0xc0, !PT ;  /* 0xffffff8007077812 */ /* 0x000fe200078ec0ff */
[----:B------:R-:W-:Y:S01]  /*0350*/  NOP ;  /* 0x0000000000007918 */ /* 0x000fe20000000000 */
[----:B------:R-:W-:Y:S01]  /*0360*/  LEA.HI R6, R6, R3, RZ, 0x2 ;  /* 0x0000000306067211 */ /* 0x000fe200078f10ff */
[----:B------:R-:W2:Y:S01]  /*0370*/  LDC R10, c[0x0][0x144] ;  /* 0x00005100ff0a7b82 */ /* 0x000ea20000000800 */
[----:B------:R-:W-:Y:S01]  /*0380*/  NOP ;  /* 0x0000000000007918 */ /* 0x000fe20000000000 */
[----:B------:R-:W-:Y:S01]  /*0390*/  IMAD.IADD R8, R18, 0x1, -R7 ;  /* 0x0000000112087824 */ /* 0x000fe200078e0a07 */
[----:B------:R-:W-:Y:S01]  /*03a0*/  LOP3.LUT R6, R6, 0x3ffffffc, RZ, 0xc0, !PT ;  /* 0x3ffffffc06067812 */ /* 0x000fe200078ec0ff */
[----:B------:R-:W-:Y:S01]  /*03b0*/  IMAD.MOV.U32 R23, RZ, RZ, 0x1 ;  /* 0x00000001ff177424 */ /* 0x000fe200078e00ff */
[----:B------:R-:W-:-:S02]  /*03c0*/  ISETP.NE.AND P3, PT, R5, RZ, PT ;  /* 0x000000ff0500720c */ /* 0x000fc40003f65270 */
[----:B------:R-:W-:Y:S01]  /*03d0*/  SHF.R.S32.HI R7, RZ, 0x1f, R8 ;  /* 0x0000001fff077819 */ /* 0x000fe20000011408 */
[----:B------:R-:W-:Y:S01]  /*03e0*/  IMAD.IADD R6, R3, 0x1, -R6 ;  /* 0x0000000103067824 */ /* 0x000fe200078e0a06 */
[----:B------:R-:W3:Y:S02]  /*03f0*/  LDC R12, c[0x0][0x140] ;  /* 0x00005000ff0c7b82 */ /* 0x000ee40000000800 */
[----:B------:R-:W-:Y:S02]  /*0400*/  LEA.HI R7, R7, R8, RZ, 0x3 ;  /* 0x0000000807077211 */ /* 0x000fe400078f18ff */
[----:B-----5:R-:W-:Y:S02]  /*0410*/  ISETP.NE.OR P0, PT, R0, RZ, !P0 ;  /* 0x000000ff0000720c */ /* 0x020fe40004705670 */
[----:B------:R-:W-:Y:S02]  /*0420*/  SHF.R.S32.HI R0, RZ, 0x3, R7 ;  /* 0x00000003ff007819 */ /* 0x000fe40000011407 */
[----:B0-----:R-:W-:-:S02]  /*0430*/  I2FP.F32.U32 R9, UR8 ;  /* 0x0000000800097c45 */ /* 0x001fc40008201000 */
[----:B------:R-:W-:-:S03]  /*0440*/  SHF.R.S32.HI R7, RZ, 0x1f, R7 ;  /* 0x0000001fff077819 */ /* 0x000fc60000011407 */
[----:B------:R-:W-:Y:S01]  /*0450*/  FMUL R9, R9, UR4 ;  /* 0x0000000409097c20 */ /* 0x000fe20008400000 */
[----:B------:R-:W-:Y:S01]  /*0460*/  LEA.HI R7, R7, R0, RZ, 0x2 ;  /* 0x0000000007077211 */ /* 0x000fe200078f10ff */
[----:B------:R-:W-:Y:S01]  /*0470*/  ULDC UR4, c[0x0][0x154] ;  /* 0x0000550000047ab9 */ /* 0x000fe20000000800 */
[----:B-1----:R-:W-:Y:S01]  /*0480*/  I2FP.F32.U32 R3, R4 ;  /* 0x0000000400037245 */ /* 0x002fe20000201000 */
[----:B------:R-:W-:Y:S01]  /*0490*/  VOTEU.ALL UP0, P0 ;  /* 0x00000000003f7886 */ /* 0x000fe20000000000 */
[----:B------:R-:W-:Y:S01]  /*04a0*/  LOP3.LUT R7, R7, 0xfffffffc, RZ, 0xc0, !PT ;  /* 0xfffffffc07077812 */ /* 0x000fe200078ec0ff */
[----:B------:R-:W0:Y:S01]  /*04b0*/  F2I.U32.TRUNC.NTZ R9, R9 ;  /* 0x0000000900097305 */ /* 0x000e22000020f000 */
[----:B------:R-:W-:Y:S01]  /*04c0*/  VOTEU.ALL UP1, P0 ;  /* 0x00000000003f7886 */ /* 0x000fe20000020000 */
[----:B------:R-:W-:Y:S01]  /*04d0*/  FMUL R11, R3, UR4 ;  /* 0x00000004030b7c20 */ /* 0x000fe20008400000 */
[----:B------:R-:W1:Y:S01]  /*04e0*/  @!UP0 S2UR UR7, SR_CgaCtaId ;  /* 0x00000000000789c3 */ /* 0x000e620000008800 */
[----:B------:R-:W-:Y:S01]  /*04f0*/  IMAD.IADD R7, R0, 0x1, -R7 ;  /* 0x0000000100077824 */ /* 0x000fe200078e0a07 */
[----:B------:R-:W-:Y:S01]  /*0500*/  SHF.R.S32.HI R3, RZ, 0x1f, R2 ;  /* 0x0000001fff037819 */ /* 0x000fe20000011402 */
[----:B------:R-:W-:Y:S01]  /*0510*/  UMOV UR4, 0x20 ;  /* 0x0000002000047882 */ /* 0x000fe20000000000 */
[----:B------:R-:W-:Y:S01]  /*0520*/  @!UP0 UMOV UR6, 0x400 ;  /* 0x0000040000068882 */ /* 0x000fe20000000000 */
[----:B------:R-:W-:Y:S01]  /*0530*/  IMAD R22, R6, 0x4, R7 ;  /* 0x0000000406167824 */ /* 0x000fe200078e0207 */
[----:B------:R-:W5:Y:S01]  /*0540*/  F2I.U32.TRUNC.NTZ R11, R11 ;  /* 0x0000000b000b7305 */ /* 0x000f62000020f000 */
[----:B------:R-:W-:Y:S01]  /*0550*/  LEA.HI R3, R3, R2, RZ, 0x2 ;  /* 0x0000000203037211 */ /* 0x000fe200078f10ff */
[----:B------:R-:W4:Y:S01]  /*0560*/  LDC R7, c[0x0][0x148] ;  /* 0x00005200ff077b82 */ /* 0x000f220000000800 */
[----:B------:R-:W-:-:S04]  /*0570*/  @!UP0 UIADD3 UR4, -UR4, 0x100000, URZ ;  /* 0x0010000004048890 */ /* 0x000fc8000fffe13f */
[----:B------:R-:W-:Y:S02]  /*0580*/  @!UP0 USHF.L.U32 UR5, UR4, 0xb, URZ ;  /* 0x0000000b04058899 */ /* 0x000fe4000800063f */
[----:B------:R-:W-:Y:S01]  /*0590*/  @!UP0 USHF.L.U32 UR4, UR4, 0x1, URZ ;  /* 0x0000000104048899 */ /* 0x000fe2000800063f */
[----:B------:R-:W-:Y:S01]  /*05a0*/  LEA.HI R0, R22, R22, RZ, 0x1 ;  /* 0x0000001616007211 */ /* 0x000fe200078f08ff */
[----:B0-----:R-:W-:Y:S01]  /*05b0*/  IMAD.MOV R13, RZ, RZ, -R9 ;  /* 0x000000ffff0d7224 */ /* 0x001fe200078e0a09 */
[----:B------:R-:W-:Y:S02]  /*05c0*/  LOP3.LUT R3, R3, 0xfffffffc, RZ, 0xc0, !PT ;  /* 0xfffffffc03037812 */ /* 0x000fe400078ec0ff */
[----:B------:R-:W-:Y:S01]  /*05d0*/  LOP3.LUT R9, R0, 0xfffffffe, RZ, 0xc0, !PT ;  /* 0xfffffffe00097812 */ /* 0x000fe200078ec0ff */
[----:B--2---:R-:W-:Y:S01]  /*05e0*/  IMAD R6, R10, R13, UR8 ;  /* 0x000000080a067e24 */ /* 0x004fe2000f8e020d */
[----:B---3--:R-:W-:Y:S01]  /*05f0*/  ISETP.EQ.U32.AND P2, PT, R12, 0x1, PT ;  /* 0x000000010c00780c */ /* 0x008fe20003f42070 */
[----:B------:R-:W-:-:S02]  /*0600*/  IMAD.IADD R0, R2, 0x1, -R3 ;  /* 0x0000000102007824 */ /* 0x000fc400078e0a03 */
[----:B------:R-:W-:Y:S02]  /*0610*/  IMAD.IADD R9, R22, 0x1, -R9 ;  /* 0x0000000116097824 */ /* 0x000fe400078e0a09 */
[----:B-----5:R-:W-:Y:S01]  /*0620*/  IMAD.MOV R20, RZ, RZ, -R11 ;  /* 0x000000ffff147224 */ /* 0x020fe200078e0a0b */
[----:B------:R-:W-:Y:S01]  /*0630*/  ISETP.NE.AND P1, PT, R0, 0x3, PT ;  /* 0x000000030000780c */ /* 0x000fe20003f25270 */
[----:B-1----:R-:W-:Y:S01]  /*0640*/  @!UP0 ULEA UR6, UR7, UR6, 0x18 ;  /* 0x0000000607068291 */ /* 0x002fe2000f8ec03f */
[----:B------:R-:W-:Y:S01]  /*0650*/  ISETP.NE.AND P4, PT, R9, R6, PT ;  /* 0x000000060900720c */ /* 0x000fe20003f85270 */
[----:B------:R-:W-:Y:S01]  /*0660*/  IMAD.SHL.U32 R9, R22, 0x4, RZ ;  /* 0x0000000416097824 */ /* 0x000fe200078e00ff */
[----:B------:R-:W-:Y:S01]  /*0670*/  VOTEU.ALL UP0, P0 ;  /* 0x00000000003f7886 */ /* 0x000fe20000000000 */
[----:B------:R-:W-:Y:S01]  /*0680*/  LOP3.LUT P0, RZ, R8, 0x7, RZ, 0xc0, !PT ;  /* 0x0000000708ff7812 */ /* 0x000fe2000780c0ff */
[----:B------:R-:W-:Y:S01]  /*0690*/  VIADD R12, R5, 0xffffffff ;  /* 0xffffffff050c7836 */ /* 0x000fe20000000000 */
[----:B------:R-:W-:-:S02]  /*06a0*/  ISETP.EQ.OR P1, PT, R0, RZ, !P1 ;  /* 0x000000ff0000720c */ /* 0x000fc40004f22670 */
[----:B------:R-:W-:Y:S01]  /*06b0*/  LOP3.LUT R22, R22, 0xc, R9, 0x78, !PT ;  /* 0x0000000c16167812 */ /* 0x000fe200078e7809 */
[----:B----4-:R-:W-:Y:S01]  /*06c0*/  IMAD R3, R7, R20, R4 ;  /* 0x0000001407037224 */ /* 0x010fe200078e0204 */
[----:B------:R-:W-:Y:S02]  /*06d0*/  ISETP.EQ.AND P1, PT, R5, RZ, P1 ;  /* 0x000000ff0500720c */ /* 0x000fe40000f22270 */
[C---:B------:R-:W-:Y:S01]  /*06e0*/  ISETP.LT.U32.AND P0, PT, R22.reuse, 0x2, !P0 ;  /* 0x000000021600780c */ /* 0x040fe20004701070 */
[----:B------:R-:W0:Y:S02]  /*06f0*/  FENCE.VIEW.ASYNC.S ;  /* 0x00000000000073c6 */ /* 0x000e240000000000 */
[----:B0-----:R0:W1:Y:S01]  /*0700*/  @!UP0 SYNCS.EXCH.64 URZ, [UR6+0x50], UR4 ;  /* 0x00005004063f85b2 */ /* 0x0010620008000100 */
[----:B------:R-:W-:Y:S02]  /*0710*/  @P4 LEA.HI R2, R22, R22, RZ, 0x1 ;  /* 0x0000001616024211 */ /* 0x000fe400078f08ff */
[----:B------:R-:W-:-:S02]  /*0720*/  ISETP.GE.U32.AND P6, PT, R12, 0x2, PT ;  /* 0x000000020c00780c */ /* 0x000fc40003fc6070 */
[----:B------:R-:W-:Y:S02]  /*0730*/  @P4 SHF.R.S32.HI R2, RZ, 0x1, R2 ;  /* 0x00000001ff024819 */ /* 0x000fe40000011402 */
[----:B------:R-:W-:Y:S02]  /*0740*/  SEL R19, RZ, 0x1, !P1 ;  /* 0x00000001ff137807 */ /* 0x000fe40004800000 */
[----:B------:R-:W-:Y:S02]  /*0750*/  @P4 ISETP.NE.AND P5, PT, R2, R3, PT ;  /* 0x000000030200420c */ /* 0x000fe40003fa5270 */
[----:B------:R-:W-:Y:S02]  /*0760*/  SEL R2, RZ, 0x1, !P0 ;  /* 0x00000001ff027807 */ /* 0x000fe40004000000 */
[----:B------:R-:W-:Y:S02]  /*0770*/  @P4 SEL R23, RZ, 0x1, P5 ;  /* 0x00000001ff174807 */ /* 0x000fe40002800000 */
[----:B------:R-:W-:Y:S01]  /*0780*/  SEL R19, R19, 0x2, P6 ;  /* 0x0000000213137807 */ /* 0x000fe20003000000 */
[----:B------:R0:W2:Y:S01]  /*0790*/  @!UP1 SYNCS.EXCH.64 URZ, [UR6+0x58], UR4 ;  /* 0x00005804063f95b2 */ /* 0x0000a20008000100 */
[----:B------:R-:W-:Y:S01]  /*07a0*/  LOP3.LUT R23, R23, R2, RZ, 0xc0, !PT ;  /* 0x0000000217177212 */ /* 0x000fe200078ec0ff */
[----:B------:R-:W-:Y:S01]  /*07b0*/  NOP ;  /* 0x0000000000007918 */ /* 0x000fe20000000000 */
[----:B------:R-:W-:Y:S05]  /*07c0*/  @!P2 BRA `(.L_x_3) ;  /* 0x000000000008a947 */ /* 0x000fea0003800000 */
[----:B-12---:R-:W-:Y:S01]  /*07d0*/  UCGABAR_ARV ;  /* 0x00000000000079c7 */ /* 0x006fe20008000000 */
[----:B------:R-:W-:Y:S05]  /*07e0*/  BRA `(.L_x_4) ;  /* 0x0000000000047947 */ /* 0x000fea0003800000 */
.L_x_3:
[----:B-12---:R-:W-:Y:S01]  /*07f0*/  NOP ;  /* 0x0000000000007918 */ /* 0x006fe20000000000 */
.L_x_4:
[----:B------:R-:W1:Y:S01]  /*0800*/  LDC R16, c[0x0][0x65c] ;  /* 0x00019700ff107b82 */ /* 0x000e620000000800 */
[----:B------:R-:W-:Y:S01]  /*0810*/  IMAD.MOV.U32 R3, RZ, RZ, RZ ;  /* 0x000000ffff037224 */ /* 0x000fe200078e00ff */
[----:B-1----:R-:W-:-:S04]  /*0820*/  ISETP.NE.AND P1, PT, R16, 0x1, PT ;  /* 0x000000011000780c */ /* 0x002fc80003f25270 */
[----:B------:R-:W-:Y:S01]  /*0830*/  P2R R2, PR, RZ, 0x2 ;  /* 0x00000002ff027803 */ /* 0x000fe20000000000 */
[----:B------:R-:W-:-:S08]  /*0840*/  IMAD.U32 R2, RZ, RZ, UR8 ;  /* 0x00000008ff027e24 */ /* 0x000fd0000f8e00ff */
[----:B------:R-:W1:Y:S01]  /*0850*/  @P1 LDC R11, c[0x0][0x10] ;  /* 0x00000400ff0b1b82 */ /* 0x000e620000000800 */
[----:B------:R-:W-:Y:S02]  /*0860*/  @P1 IMAD.MOV.U32 R5, RZ, RZ, RZ ;  /* 0x000000ffff051224 */ /* 0x000fe400078e00ff */
[----:B------:R-:W-:-:S05]  /*0870*/  @P1 IMAD.MOV.U32 R17, RZ, RZ, RZ ;  /* 0x000000ffff111224 */ /* 0x000fca00078e00ff */
[----:B------:R-:W2:Y:S01]  /*0880*/  @!P1 LDC R9, c[0x0][0xc] ;  /* 0x00000300ff099b82 */ /* 0x000ea20000000800 */
[----:B-1----:R-:W-:-:S04]  /*0890*/  @P1 IMAD.WIDE.U32 R10, R11, UR8, R4 ;  /* 0x000000080b0a1c25 */ /* 0x002fc8000f8e0004 */
[----:B------:R-:W-:Y:S02]  /*08a0*/  @P1 IMAD.IADD R17, R11, 0x1, R17 ;  /* 0x000000010b111824 */ /* 0x000fe400078e0211 */
[----:B--2---:R-:W-:-:S04]  /*08b0*/  @!P1 IMAD.WIDE.U32 R8, R4, R9, R2 ;  /* 0x0000000904089225 */ /* 0x004fc800078e0002 */
[----:B------:R-:W-:Y:S02]  /*08c0*/  @P1 IMAD.MOV.U32 R2, RZ, RZ, R10 ;  /* 0x000000ffff021224 */ /* 0x000fe400078e000a */
[----:B------:R-:W-:Y:S02]  /*08d0*/  @!P1 IMAD.MOV.U32 R2, RZ, RZ, R8 ;  /* 0x000000ffff029224 */ /* 0x000fe400078e0008 */
[----:B------:R-:W-:Y:S01]  /*08e0*/  @!P1 IMAD.MOV.U32 R17, RZ, RZ, R9 ;  /* 0x000000ffff119224 */ /* 0x000fe200078e0009 */
[----:B------:R-:W-:Y:S06]  /*08f0*/  @!P2 BRA `(.L_x_5) ;  /* 0x00000000000ca947 */ /* 0x000fec0003800000 */
[----:B------:R-:W-:Y:S01]  /*0900*/  UCGABAR_WAIT ;  /* 0x0000000000007dc7 */ /* 0x000fe20008000000 */
[----:B------:R-:W-:Y:S01]  /*0910*/  CCTL.IVALL ;  /* 0x00000000ff00798f */ /* 0x000fe20002000000 */
[----:B------:R-:W-:Y:S05]  /*0920*/  BRA `(.L_x_6) ;  /* 0x0000000000047947 */ /* 0x000fea0003800000 */
.L_x_5:
[----:B------:R-:W-:Y:S06]  /*0930*/  BAR.SYNC.DEFER_BLOCKING 0x0 ;  /* 0x0000000000007b1d */ /* 0x000fec0000010000 */
.L_x_6:
[----:B------:R-:W-:Y:S05]  /*0940*/  @!P3 BRA `(.L_x_7) ;  /* 0x0000003400d4b947 */ /* 0x000fea0003800000 */
[----:B------:R-:W-:-:S13]  /*0950*/  ISETP.GT.U32.AND P0, PT, R12, 0x1, PT ;  /* 0x000000010c00780c */ /* 0x000fda0003f04070 */
[----:B0-----:R-:W-:Y:S05]  /*0960*/  @P0 EXIT ;  /* 0x000000000000094d */ /* 0x001fea0003800000 */
[----:B------:R-:W-:Y:S01]  /*0970*/  ULDC.64 UR4, c[0x0][0x650] ;  /* 0x0001940000047ab9 */ /* 0x000fe20000000a00 */
[----:B------:R-:W-:Y:S01]  /*0980*/  PRMT R0, RZ, 0x7610, R0 ;  /* 0x00007610ff007816 */ /* 0x000fe20000000000 */
[----:B------:R-:W-:Y:S01]  /*0990*/  IMAD.MOV.U32 R43, RZ, RZ, -0x1 ;  /* 0xffffffffff2b7424 */ /* 0x000fe200078e00ff */
[----:B------:R-:W-:Y:S01]  /*09a0*/  ISETP.GE.U32.AND P0, PT, R2, UR4, PT ;  /* 0x0000000402007c0c */ /* 0x000fe2000bf06070 */
[----:B------:R-:W-:Y:S02]  /*09b0*/  IMAD.MOV.U32 R44, RZ, RZ, -0x1 ;  /* 0xffffffffff2c7424 */ /* 0x000fe400078e00ff */
[----:B------:R-:W-:Y:S01]  /*09c0*/  IMAD.MOV.U32 R49, RZ, RZ, -0x1 ;  /* 0xffffffffff317424 */ /* 0x000fe200078e00ff */
[----:B------:R-:W-:-:S13]  /*09d0*/  ISETP.GE.U32.AND.EX P0, PT, R17, UR5, PT, P0 ;  /* 0x0000000511007c0c */ /* 0x000fda000bf06100 */
[----:B------:R-:W-:Y:S05]  /*09e0*/  @P0 BRA `(.L_x_8) ;  /* 0x00000004002c0947 */ /* 0x000fea0003800000 */
[----:B------:R-:W0:Y:S01]  /*09f0*/  LDC.64 R24, c[0x0][0x628] ;  /* 0x00018a00ff187b82 */ /* 0x000e220000000a00 */
[----:B------:R-:W-:Y:S02]  /*0a00*/  IMAD.MOV.U32 R8, RZ, RZ, R2 ;  /* 0x000000ffff087224 */ /* 0x000fe400078e0002 */
[----:B------:R-:W-:-:S05]  /*0a10*/  IMAD.MOV.U32 R9, RZ, RZ, R17 ;  /* 0x000000ffff097224 */ /* 0x000fca00078e0011 */
[----:B------:R-:W1:Y:S08]  /*0a20*/  LDC R0, c[0x0][0x630] ;  /* 0x00018c00ff007b82 */ /* 0x000e700000000800 */
[----:B------:R-:W2:Y:S01]  /*0a30*/  LDC.64 R26, c[0x0][0x620] ;  /* 0x00018800ff1a7b82 */ /* 0x000ea20000000a00 */
[----:B0-----:R-:W-:-:S04]  /*0a40*/  ISETP.NE.U32.AND P0, PT, R24, RZ, PT ;  /* 0x000000ff1800720c */ /* 0x001fc80003f05070 */
[----:B------:R-:W-:-:S13]  /*0a50*/  ISETP.NE.AND.EX P0, PT, R25, RZ, PT, P0 ;  /* 0x000000ff1900720c */ /* 0x000fda0003f05300 */
[----:B-12---:R-:W-:Y:S05]  /*0a60*/  @!P0 BRA `(.L_x_9) ;  /* 0x0000000000288947 */ /* 0x006fea0003800000 */
[----:B------:R-:W0:Y:S02]  /*0a70*/  LDC R3, c[0x0][0x634] ;  /* 0x00018d00ff037b82 */ /* 0x000e240000000800 */
[----:B0-----:R-:W-:-:S05]  /*0a80*/  IADD3 R3, P0, R2, R3, RZ ;  /* 0x0000000302037210 */ /* 0x001fca0007f1e0ff */
[----:B------:R-:W-:-:S04]  /*0a90*/  IMAD.X R15, RZ, RZ, R17, P0 ;  /* 0x000000ffff0f7224 */ /* 0x000fc800000e0611 */
[----:B------:R-:W-:-:S04]  /*0aa0*/  IMAD.WIDE.U32 R8, R15, R24, RZ ;  /* 0x000000180f087225 */ /* 0x000fc800078e00ff */
[----:B------:R-:W-:-:S04]  /*0ab0*/  IMAD.WIDE.U32 R10, P0, R3, R25, R8 ;  /* 0x00000019030a7225 */ /* 0x000fc80007800008 */
[----:B------:R-:W-:-:S04]  /*0ac0*/  IMAD.WIDE.U32 R8, R3, R24, RZ ;  /* 0x0000001803087225 */ /* 0x000fc800078e00ff */
[----:B------:R-:W-:Y:S01]  /*0ad0*/  IMAD.X R13, RZ, RZ, RZ, P0 ;  /* 0x000000ffff0d7224 */ /* 0x000fe200000e06ff */
[----:B------:R-:W-:Y:S01]  /*0ae0*/  IADD3 RZ, P0, R9, R10, RZ ;  /* 0x0000000a09ff7210 */ /* 0x000fe20007f1e0ff */
[----:B------:R-:W-:-:S04]  /*0af0*/  IMAD.MOV.U32 R12, RZ, RZ, R11 ;  /* 0x000000ffff0c7224 */ /* 0x000fc800078e000b */
[----:B------:R-:W-:-:S08]  /*0b00*/  IMAD.WIDE.U32.X R8, R15, R25, R12, P0 ;  /* 0x000000190f087225 */ /* 0x000fd000000e040c */
.L_x_9:
[-CC-:B------:R-:W-:Y:S01]  /*0b10*/  SHF.R.U64 R49, R8, R0.reuse, R9.reuse ;  /* 0x0000000008317219 */ /* 0x180fe20000001209 */
[----:B------:R-:W0:Y:S01]  /*0b20*/  LDC.64 R28, c[0x0][0x640] ;  /* 0x00019000ff1c7b82 */ /* 0x000e220000000a00 */
[----:B------:R-:W-:Y:S01]  /*0b30*/  SHF.R.U32.HI R0, RZ, R0, R9 ;  /* 0x00000000ff007219 */ /* 0x000fe20000011609 */
[----:B------:R-:W-:Y:S01]  /*0b40*/  IMAD.MOV.U32 R21, RZ, RZ, 0x1 ;  /* 0x00000001ff157424 */ /* 0x000fe200078e00ff */
[----:B------:R-:W-:-:S05]  /*0b50*/  IADD3 R5, P0, RZ, -R49, RZ ;  /* 0x80000031ff057210 */ /* 0x000fca0007f1e0ff */
[----:B------:R-:W1:Y:S01]  /*0b60*/  LDC R10, c[0x0][0x618] ;  /* 0x00018600ff0a7b82 */ /* 0x000e620000000800 */
[----:B------:R-:W-:-:S04]  /*0b70*/  IMAD.X R3, RZ, RZ, ~R0, P0 ;  /* 0x000000ffff037224 */ /* 0x000fc800000e0e00 */
[-C--:B------:R-:W-:Y:S02]  /*0b80*/  IMAD R0, R3, R26.reuse, RZ ;  /* 0x0000001a03007224 */ /* 0x080fe400078e02ff */
[----:B------:R-:W-:Y:S01]  /*0b90*/  IMAD.MOV.U32 R3, RZ, RZ, R17 ;  /* 0x000000ffff037224 */ /* 0x000fe200078e0011 */
[----:B------:R-:W2:Y:S01]  /*0ba0*/  LDC R14, c[0x0][0x608] ;  /* 0x00018200ff0e7b82 */ /* 0x000ea20000000800 */
[----:B------:R-:W-:-:S04]  /*0bb0*/  IMAD.WIDE.U32 R8, R5, R26, R2 ;  /* 0x0000001a05087225 */ /* 0x000fc800078e0002 */
[----:B------:R-:W-:-:S03]  /*0bc0*/  IMAD R3, R5, R27, R0 ;  /* 0x0000001b05037224 */ /* 0x000fc600078e0200 */
[----:B------:R-:W3:Y:S01]  /*0bd0*/  LDC R24, c[0x0][0x658] ;  /* 0x00019600ff187b82 */ /* 0x000ee20000000800 */
[----:B0-----:R-:W-:Y:S01]  /*0be0*/  ISETP.NE.U32.AND P0, PT, R28, RZ, PT ;  /* 0x000000ff1c00720c */ /* 0x001fe20003f05070 */
[----:B------:R-:W-:Y:S02]  /*0bf0*/  IMAD.MOV.U32 R5, RZ, RZ, -0x1 ;  /* 0xffffffffff057424 */ /* 0x000fe400078e00ff */
[----:B------:R-:W-:Y:S01]  /*0c00*/  IMAD.IADD R3, R9, 0x1, R3 ;  /* 0x0000000109037824 */ /* 0x000fe200078e0203 */
[----:B------:R-:W-:Y:S01]  /*0c10*/  ISETP.NE.AND.EX P0, PT, R29, RZ, PT, P0 ;  /* 0x000000ff1d00720c */ /* 0x000fe20003f05300 */
[----:B------:R-:W-:Y:S02]  /*0c20*/  IMAD R27, R7, R20, R4 ;  /* 0x00000014071b7224 */ /* 0x000fe400078e0204 */
[----:B------:R-:W0:Y:S01]  /*0c30*/  LDC R43, c[0x0][0x600] ;  /* 0x00018000ff2b7b82 */ /* 0x000e220000000800 */
[-CC-:B-1----:R-:W-:Y:S02]  /*0c40*/  SHF.R.U64 R12, R8, R10.reuse, R3.reuse ;  /* 0x0000000a080c7219 */ /* 0x182fe40000001203 */
[----:B------:R-:W-:-:S05]  /*0c50*/  SHF.R.U32.HI R3, RZ, R10, R3 ;  /* 0x0000000aff037219 */ /* 0x000fca0000011603 */
[----:B------:R-:W1:Y:S01]  /*0c60*/  LDC R15, c[0x0][0x648] ;  /* 0x00019200ff0f7b82 */ /* 0x000e620000000800 */
[-CC-:B--2---:R-:W-:Y:S02]  /*0c70*/  SHF.R.U64 R30, R12, R14.reuse, R3.reuse ;  /* 0x0000000e0c1e7219 */ /* 0x184fe40000001203 */
[----:B------:R-:W-:-:S05]  /*0c80*/  SHF.R.U32.HI R3, RZ, R14, R3 ;  /* 0x0000000eff037219 */ /* 0x000fca0000011603 */
[----:B------:R-:W2:Y:S01]  /*0c90*/  LDC R26, c[0x0][0x638] ;  /* 0x00018e00ff1a7b82 */ /* 0x000ea20000000800 */
[-CC-:B---3--:R-:W-:Y:S02]  /*0ca0*/  SHF.R.U64 R14, R30, R24.reuse, R3.reuse ;  /* 0x000000181e0e7219 */ /* 0x188fe40000001203 */
[-C--:B------:R-:W-:Y:S02]  /*0cb0*/  SHF.L.U32 R0, R5, R24.reuse, RZ ;  /* 0x0000001805007219 */ /* 0x080fe400000006ff */
[----:B------:R-:W-:Y:S01]  /*0cc0*/  SHF.R.U32.HI R5, RZ, R24, R3 ;  /* 0x00000018ff057219 */ /* 0x000fe20000011603 */
[----:B------:R-:W-:Y:S01]  /*0cd0*/  IMAD.MOV.U32 R4, RZ, RZ, R14 ;  /* 0x000000ffff047224 */ /* 0x000fe200078e000e */
[----:B------:R-:W-:Y:S01]  /*0ce0*/  LOP3.LUT R3, RZ, R0, RZ, 0x33, !PT ;  /* 0x00000000ff037212 */ /* 0x000fe200078e33ff */
[----:B------:R-:W3:Y:S01]  /*0cf0*/  LDC R25, c[0x0][0x610] ;  /* 0x00018400ff197b82 */ /* 0x000ee20000000800 */
[----:B------:R-:W-:Y:S05]  /*0d00*/  @!P0 BRA `(.L_x_10) ;  /* 0x0000000000288947 */ /* 0x000fea0003800000 */
[----:B------:R-:W4:Y:S02]  /*0d10*/  LDC R7, c[0x0][0x64c] ;  /* 0x00019300ff077b82 */ /* 0x000f240000000800 */
[----:B----4-:R-:W-:-:S05]  /*0d20*/  IADD3 R7, P0, R14, R7, RZ ;  /* 0x000000070e077210 */ /* 0x010fca0007f1e0ff */
        /* <DEDUP_REMOVED lines=8> */
.L_x_10:
[----:B-1----:R-:W-:Y:S01]  /*0db0*/  SHF.R.U64 R4, R4, R15, R5 ;  /* 0x0000000f04047219 */ /* 0x002fe20000001205 */
[----:B0-----:R-:W-:Y:S01]  /*0dc0*/  VIADD R5, R43, 0xffffffff ;  /* 0xffffffff2b057836 */ /* 0x001fe20000000000 */
[----:B------:R-:W-:Y:S02]  /*0dd0*/  SHF.L.U32 R0, R21, R24, RZ ;  /* 0x0000001815007219 */ /* 0x000fe400000006ff */
[----:B------:R-:W-:Y:S01]  /*0de0*/  LOP3.LUT R3, R30, R3, RZ, 0xc0, !PT ;  /* 0x000000031e037212 */ /* 0x000fe200078ec0ff */
[----:B------:R-:W-:Y:S01]  /*0df0*/  IMAD.MOV R7, RZ, RZ, -R4 ;  /* 0x000000ffff077224 */ /* 0x000fe200078e0a04 */
[----:B------:R-:W-:Y:S02]  /*0e00*/  SEL R6, R6, R27, !P1 ;  /* 0x0000001b06067207 */ /* 0x000fe40004800000 */
[----:B------:R-:W-:Y:S01]  /*0e10*/  LOP3.LUT R5, R12, R5, RZ, 0xc0, !PT ;  /* 0x000000050c057212 */ /* 0x000fe200078ec0ff */
[----:B------:R-:W-:Y:S02]  /*0e20*/  IMAD R3, R0, R4, R3 ;  /* 0x0000000400037224 */ /* 0x000fe400078e0203 */
[----:B--2---:R-:W-:-:S02]  /*0e30*/  IMAD R0, R7, R26, R14 ;  /* 0x0000001a07007224 */ /* 0x004fc400078e020e */
[----:B---3--:R-:W-:Y:S02]  /*0e40*/  IMAD R6, R3, R25, R6 ;  /* 0x0000001903067224 */ /* 0x008fe400078e0206 */
[----:B------:R-:W-:Y:S02]  /*0e50*/  IMAD R43, R0, R43, R5 ;  /* 0x0000002b002b7224 */ /* 0x000fe400078e0205 */
[----:B------:R-:W-:-:S03]  /*0e60*/  IMAD.MOV.U32 R3, RZ, RZ, 0x1 ;  /* 0x00000001ff037424 */ /* 0x000fc600078e00ff */
[----:B------:R-:W-:Y:S02]  /*0e70*/  SEL R44, R43, R6, !P1 ;  /* 0x000000062b2c7207 */ /* 0x000fe40004800000 */
[----:B------:R-:W-:Y:S02]  /*0e80*/  PRMT R0, R3, 0x7610, R0 ;  /* 0x0000761003007816 */ /* 0x000fe40000000000 */
[----:B------:R-:W-:-:S07]  /*0e90*/  SEL R43, R6, R43, !P1 ;  /* 0x0000002b062b7207 */ /* 0x000fce0004800000 */
.L_x_8:
[----:B------:R-:W-:-:S08]  /*0ea0*/  NOP ;  /* 0x0000000000007918 */ /* 0x000fd00000000000 */
[----:B------:R-:W0:Y:S02]  /*0eb0*/  USETMAXREG.TRY_ALLOC.CTAPOOL UP0, 0xe8 ;  /* 0x000000e8000079c8 */ /* 0x000e240008000600 */
[----:B0-----:R-:W-:-:S13]  /*0ec0*/  PLOP3.LUT P0, PT, PT, PT, UP0, 0x80, 0x0 ;  /* 0x000000000000781c */ /* 0x001fda0003f0f008 */
[----:B------:R-:W-:Y:S05]  /*0ed0*/  @!P0 BRA `(.L_x_8) ;  /* 0xfffffffc00f08947 */ /* 0x000fea000383ffff */
[----:B------:R-:W-:Y:S01]  /*0ee0*/  ULDC.64 UR4, c[0x0][0x598] ;  /* 0x0001660000047ab9 */ /* 0x000fe20000000a00 */
[----:B------:R-:W-:Y:S01]  /*0ef0*/  ULDC.64 UR36, c[0x0][0x208] ;  /* 0x0000820000247ab9 */ /* 0x000fe20000000a00 */
[----:B------:R-:W-:-:S04]  /*0f00*/  ISETP.NE.U32.AND P0, PT, RZ, UR4, PT ;  /* 0x00000004ff007c0c */ /* 0x000fc8000bf05070 */
[----:B------:R-:W-:-:S13]  /*0f10*/  ISETP.NE.AND.EX P0, PT, RZ, UR5, PT, P0 ;  /* 0x00000005ff007c0c */ /* 0x000fda000bf05300 */
[----:B------:R-:W-:Y:S05]  /*0f20*/  @!P0 BRA `(.L_x_11) ;  /* 0x00000000001c8947 */ /* 0x000fea0003800000 */
[----:B------:R-:W0:Y:S02]  /*0f30*/  LDC.64 R4, c[0x0][0x598] ;  /* 0x00016600ff047b82 */ /* 0x000e240000000a00 */
[----:B0-----:R-:W2:Y:S02]  /*0f40*/  LDG.E.64 R4, desc[UR36][R4.64] ;  /* 0x0000002404047981 */ /* 0x001ea4000c1e1b00 */
[----:B--2---:R-:W-:-:S04]  /*0f50*/  ISETP.NE.U32.AND P0, PT, R4, RZ, PT ;  /* 0x000000ff0400720c */ /* 0x004fc80003f05070 */
[----:B------:R-:W-:-:S13]  /*0f60*/  ISETP.NE.AND.EX P0, PT, R5, RZ, PT, P0 ;  /* 0x000000ff0500720c */ /* 0x000fda0003f05300 */
[----:B------:R-:W-:Y:S05]  /*0f70*/  @!P0 BRA `(.L_x_11) ;  /* 0x0000000000088947 */ /* 0x000fea0003800000 */
[----:B------:R0:W5:Y:S01]  /*0f80*/  LD.E R40, desc[UR36][R4.64] ;  /* 0x0000002404287980 */ /* 0x000162000c101900 */
[----:B------:R-:W-:Y:S05]  /*0f90*/  BRA `(.L_x_12) ;  /* 0x0000000000247947 */ /* 0x000fea0003800000 */
.L_x_11:
[----:B------:R-:W-:Y:S02]  /*0fa0*/  ULDC.64 UR4, c[0x0][0x588] ;  /* 0x0001620000047ab9 */ /* 0x000fe40000000a00 */
[----:B------:R-:W-:-:S04]  /*0fb0*/  ISETP.NE.U32.AND P0, PT, RZ, UR4, PT ;  /* 0x00000004ff007c0c */ /* 0x000fc8000bf05070 */
[----:B------:R-:W-:-:S13]  /*0fc0*/  ISETP.NE.AND.EX P0, PT, RZ, UR5, PT, P0 ;  /* 0x00000005ff007c0c */ /* 0x000fda000bf05300 */
[----:B------:R-:W-:Y:S05]  /*0fd0*/  @!P0 BRA `(.L_x_13) ;  /* 0x00000000000c8947 */ /* 0x000fea0003800000 */
[----:B------:R-:W0:Y:S02]  /*0fe0*/  LDC.64 R40, c[0x0][0x588] ;  /* 0x00016200ff287b82 */ /* 0x000e240000000a00 */
[----:B0-----:R1:W5:Y:S01]  /*0ff0*/  LDG.E R40, desc[UR36][R40.64] ;  /* 0x0000002428287981 */ /* 0x001362000c1e1900 */
[----:B------:R-:W-:Y:S05]  /*1000*/  BRA `(.L_x_12) ;  /* 0x0000000000087947 */ /* 0x000fea0003800000 */
.L_x_13:
[----:B------:R-:W-:Y:S02]  /*1010*/  ULDC UR4, c[0x0][0x580] ;  /* 0x0001600000047ab9 */ /* 0x000fe40000000800 */
[----:B------:R-:W-:-:S07]  /*1020*/  IMAD.U32 R40, RZ, RZ, UR4 ;  /* 0x00000004ff287e24 */ /* 0x000fce000f8e00ff */
.L_x_12:
[----:B------:R-:W-:Y:S02]  /*1030*/  ULDC.64 UR4, c[0x0][0x5a0] ;  /* 0x0001680000047ab9 */ /* 0x000fe40000000a00 */
[----:B------:R-:W-:-:S04]  /*1040*/  ISETP.NE.U32.AND P0, PT, RZ, UR4, PT ;  /* 0x00000004ff007c0c */ /* 0x000fc8000bf05070 */
[----:B------:R-:W-:-:S13]  /*1050*/  ISETP.NE.AND.EX P0, PT, RZ, UR5, PT, P0 ;  /* 0x00000005ff007c0c */ /* 0x000fda000bf05300 */
[----:B------:R-:W-:Y:S05]  /*1060*/  @!P0 BRA `(.L_x_14) ;  /* 0x00000000001c8947 */ /* 0x000fea0003800000 */
[----:B0-----:R-:W0:Y:S02]  /*1070*/  LDC.64 R4, c[0x0][0x5a0] ;  /* 0x00016800ff047b82 */ /* 0x001e240000000a00 */
[----:B0-----:R-:W2:Y:S02]  /*1080*/  LDG.E.64 R4, desc[UR36][R4.64] ;  /* 0x0000002404047981 */ /* 0x001ea4000c1e1b00 */
[----:B--2---:R-:W-:-:S04]  /*1090*/  ISETP.NE.U32.AND P0, PT, R4, RZ, PT ;  /* 0x000000ff0400720c */ /* 0x004fc80003f05070 */
[----:B------:R-:W-:-:S13]  /*10a0*/  ISETP.NE.AND.EX P0, PT, R5, RZ, PT, P0 ;  /* 0x000000ff0500720c */ /* 0x000fda0003f05300 */
[----:B------:R-:W-:Y:S05]  /*10b0*/  @!P0 BRA `(.L_x_14) ;  /* 0x0000000000088947 */ /* 0x000fea0003800000 */
[----:B-1----:R0:W5:Y:S01]  /*10c0*/  LD.E R41, desc[UR36][R4.64] ;  /* 0x0000002404297980 */ /* 0x002162000c101900 */
[----:B------:R-:W-:Y:S05]  /*10d0*/  BRA `(.L_x_15) ;  /* 0x0000000000247947 */ /* 0x000fea0003800000 */
.L_x_14:
[----:B------:R-:W-:Y:S02]  /*10e0*/  ULDC.64 UR4, c[0x0][0x590] ;  /* 0x0001640000047ab9 */ /* 0x000fe40000000a00 */
[----:B------:R-:W-:-:S04]  /*10f0*/  ISETP.NE.U32.AND P0, PT, RZ, UR4, PT ;  /* 0x00000004ff007c0c */ /* 0x000fc8000bf05070 */
[----:B------:R-:W-:-:S13]  /*1100*/  ISETP.NE.AND.EX P0, PT, RZ, UR5, PT, P0 ;  /* 0x00000005ff007c0c */ /* 0x000fda000bf05300 */
[----:B------:R-:W-:Y:S05]  /*1110*/  @!P0 BRA `(.L_x_16) ;  /* 0x00000000000c8947 */ /* 0x000fea0003800000 */
[----:B0-----:R-:W1:Y:S02]  /*1120*/  LDC.64 R4, c[0x0][0x590] ;  /* 0x00016400ff047b82 */ /* 0x001e640000000a00 */
[----:B-1----:R1:W5:Y:S01]  /*1130*/  LDG.E R41, desc[UR36][R4.64] ;  /* 0x0000002404297981 */ /* 0x002362000c1e1900 */
[----:B------:R-:W-:Y:S05]  /*1140*/  BRA `(.L_x_15) ;  /* 0x0000000000087947 */ /* 0x000fea0003800000 */
.L_x_16:
[----:B------:R-:W-:Y:S02]  /*1150*/  ULDC UR4, c[0x0][0x584] ;  /* 0x0001610000047ab9 */ /* 0x000fe40000000800 */
[----:B-1----:R-:W-:-:S07]  /*1160*/  IMAD.U32 R41, RZ, RZ, UR4 ;  /* 0x00000004ff297e24 */ /* 0x002fce000f8e00ff */
.L_x_15:
[----:B------:R-:W-:-:S13]  /*1170*/  LOP3.LUT P0, RZ, R0, 0xff, RZ, 0xc0, !PT ;  /* 0x000000ff00ff7812 */ /* 0x000fda000780c0ff */
[----:B------:R-:W-:Y:S05]  /*1180*/  @!P0 EXIT ;  /* 0x000000000000894d */ /* 0x000fea0003800000 */
[----:B------:R-:W-:Y:S01]  /*1190*/  ULDC UR4, c[0x0][0x28c] ;  /* 0x0000a30000047ab9 */ /* 0x000fe20000000800 */
[----:B------:R-:W-:Y:S01]  /*11a0*/  LOP3.LUT R52, R19, 0x1, RZ, 0xfc, !PT ;  /* 0x0000000113347812 */ /* 0x000fe200078efcff */
[----:B------:R-:W-:Y:S01]  /*11b0*/  UIADD3 UR4, UR4, 0xff, URZ ;  /* 0x000000ff04047890 */ /* 0x000fe2000fffe03f */
[----:B------:R-:W-:Y:S01]  /*11c0*/  UMOV UR38, URZ ;  /* 0x0000003f00267c82 */ /* 0x000fe20008000000 */
[----:B------:R-:W-:Y:S02]  /*11d0*/  UMOV UR39, URZ ;  /* 0x0000003f00277c82 */ /* 0x000fe40008000000 */
[----:B------:R-:W-:-:S04]  /*11e0*/  USHF.R.S32.HI UR5, URZ, 0x1f, UR4 ;  /* 0x0000001f3f057899 */ /* 0x000fc80008011404 */
[----:B------:R-:W-:-:S04]  /*11f0*/  ULEA.HI UR5, UR5, UR4, URZ, 0x8 ;  /* 0x0000000405057291 */ /* 0x000fc8000f8f403f */
[----:B------:R-:W-:-:S12]  /*1200*/  USHF.R.S32.HI UR40, URZ, 0x8, UR5 ;  /* 0x000000083f287899 */ /* 0x000fd80008011405 */
.L_x_70:
[----:B------:R-:W-:Y:S01]  /*1210*/  LOP3.LUT R0, R18, 0x80, RZ, 0xc0, !PT ;  /* 0x0000008012007812 */ /* 0x000fe200078ec0ff */
[----:B------:R-:W2:Y:S01]  /*1220*/  S2UR UR7, SR_CgaCtaId ;  /* 0x00000000000779c3 */ /* 0x000ea20000008800 */
[----:B------:R-:W-:Y:S02]  /*1230*/  UMOV UR6, 0x400 ;  /* 0x0000040000067882 */ /* 0x000fe40000000000 */
[----:B------:R-:W-:-:S06]  /*1240*/  SHF.R.U32.HI R0, RZ, 0x7, R0 ;  /* 0x00000007ff007819 */ /* 0x000fcc0000011600 */
[----:B------:R-:W3:Y:S01]  /*1250*/  SHFL.IDX PT, R0, R0, RZ, 0x1f ;  /* 0x00001fff00007589 */ /* 0x000ee200000e0000 */
[----:B--2---:R-:W-:Y:S01]  /*1260*/  ULEA UR6, UR7, UR6, 0x18 ;  /* 0x0000000607067291 */ /* 0x004fe2000f8ec03f */
[----:B---3--:R-:W-:-:S13]  /*1270*/  R2UR UR4, R0 ;  /* 0x00000000000472ca */ /* 0x008fda00000e0000 */
[----:B------:R-:W-:-:S04]  /*1280*/  ULEA.HI UR5, UR4, UR4, URZ, 0x1 ;  /* 0x0000000404057291 */ /* 0x000fc8000f8f083f */
[----:B------:R-:W-:-:S04]  /*1290*/  ULOP3.LUT UR5, UR5, 0x7fffe, URZ, 0xc0, !UPT ;  /* 0x0007fffe05057892 */ /* 0x000fc8000f8ec03f */
[----:B------:R-:W-:-:S03]  /*12a0*/  UIADD3 UR5, UR4, -UR5, URZ ;  /* 0x8000000504057290 */ /* 0x000fc6000fffe03f */
[----:B------:R-:W-:Y:S01]  /*12b0*/  ULDC UR4, c[0x0][0x28c] ;  /* 0x0000a30000047ab9 */ /* 0x000fe20000000800 */
[----:B------:R-:W-:Y:S01]  /*12c0*/  ULEA UR5, UR5, UR6, 0xd ;  /* 0x0000000605057291 */ /* 0x000fe2000f8e683f */
[----:B------:R-:W-:-:S03]  /*12d0*/  ISETP.LT.AND P0, PT, RZ, UR4, PT ;  /* 0x00000004ff007c0c */ /* 0x000fc6000bf01270 */
[----:B------:R-:W-:-:S04]  /*12e0*/  UIADD3 UR5, UR5, 0x100, URZ ;  /* 0x0000010005057890 */ /* 0x000fc8000fffe03f */
[----:B------:R-:W-:-:S04]  /*12f0*/  USHF.R.U32.HI UR5, URZ, 0x4, UR5 ;  /* 0x000000043f057899 */ /* 0x000fc80008011605 */
[----:B------:R-:W-:-:S04]  /*1300*/  ULOP3.LUT UR5, UR5, 0x3fff, URZ, 0xc0, !UPT ;  /* 0x00003fff05057892 */ /* 0x000fc8000f8ec03f */
[----:B------:R-:W-:Y:S01]  /*1310*/  ULOP3.LUT UR41, UR5, 0x10000, URZ, 0xfc, !UPT ;  /* 0x0001000005297892 */ /* 0x000fe2000f8efc3f */
[----:B------:R-:W-:Y:S11]  /*1320*/  @P0 BRA `(.L_x_17) ;  /* 0x0000000000400947 */ /* 0x000ff60003800000 */
[----:B------:R-:W-:Y:S01]  /*1330*/  MOV R0, 0x0 ;  /* 0x0000000000007802 */ /* 0x000fe20000000f00 */
[----:B------:R-:W-:Y:S01]  /*1340*/  ULDC.64 UR4, c[0x4][0x68] ;  /* 0x01001a0000047ab9 */ /* 0x000fe20000000a00 */
[----:B------:R-:W-:Y:S01]  /*1350*/  ULDC.64 UR6, c[0x4][0x8] ;  /* 0x0100020000067ab9 */ /* 0x000fe20000000a00 */
[----:B01----:R-:W-:Y:S01]  /*1360*/  IMAD.U32 R4, RZ, RZ, UR4 ;  /* 0x00000004ff047e24 */ /* 0x003fe2000f8e00ff */
[----:B------:R0:W1:Y:S01]  /*1370*/  LDC.64 R14, c[0x4][R0] ;  /* 0x01000000000e7b82 */ /* 0x0000620000000a00 */
[----:B------:R-:W-:Y:S01]  /*1380*/  IMAD.U32 R5, RZ, RZ, UR5 ;  /* 0x00000005ff057e24 */ /* 0x000fe2000f8e00ff */
[----:B------:R-:W-:Y:S01]  /*1390*/  ULDC.64 UR4, c[0x4][0x70] ;  /* 0x01001c0000047ab9 */ /* 0x000fe20000000a00 */
[----:B------:R-:W-:Y:S02]  /*13a0*/  IMAD.U32 R10, RZ, RZ, UR6 ;  /* 0x00000006ff0a7e24 */ /* 0x000fe4000f8e00ff */
[----:B------:R-:W-:Y:S02]  /*13b0*/  IMAD.U32 R6, RZ, RZ, UR4 ;  /* 0x00000004ff067e24 */ /* 0x000fe4000f8e00ff */
[----:B------:R-:W-:-:S02]  /*13c0*/  IMAD.U32 R7, RZ, RZ, UR5 ;  /* 0x00000005ff077e24 */ /* 0x000fc4000f8e00ff */
[----:B------:R-:W-:Y:S02]  /*13d0*/  IMAD.U32 R11, RZ, RZ, UR7 ;  /* 0x00000007ff0b7e24 */ /* 0x000fe4000f8e00ff */
[----:B------:R-:W-:Y:S02]  /*13e0*/  IMAD.MOV.U32 R8, RZ, RZ, 0x1e1 ;  /* 0x000001e1ff087424 */ /* 0x000fe400078e00ff */
[----:B------:R-:W-:Y:S02]  /*13f0*/  IMAD.MOV.U32 R12, RZ, RZ, 0x1 ;  /* 0x00000001ff0c7424 */ /* 0x000fe400078e00ff */
[----:B0-----:R-:W-:-:S07]  /*1400*/  IMAD.MOV.U32 R13, RZ, RZ, RZ ;  /* 0x000000ffff0d7224 */ /* 0x001fce00078e00ff */
[----:B------:R-:W-:-:S07]  /*1410*/  LEPC R20, `(.L_x_17) ;  /* 0x000000001014794e */ /* 0x000fce0000000000 */
[----:B-1---5:R-:W-:Y:S05]  /*1420*/  CALL.ABS.NOINC R14 ;  /* 0x000000000e007343 */ /* 0x022fea0003c00000 */
.L_x_17:
[----:B------:R-:W-:-:S13]  /*1430*/  ISETP.NE.AND P0, PT, R52, 0x3, PT ;  /* 0x000000033400780c */ /* 0x000fda0003f05270 */
[----:B------:R-:W-:Y:S05]  /*1440*/  @!P0 BRA `(.L_x_18) ;  /* 0x0000000000048947 */ /* 0x000fea0003800000 */
[----:B------:R-:W-:Y:S01]  /*1450*/  BPT.TRAP 0x1 ;  /* 0x000000040000795c */ /* 0x000fe20000300000 */
.L_x_18:
[----:B------:R-:W2:Y:S01]  /*1460*/  S2UR UR5, SR_CgaCtaId ;  /* 0x00000000000579c3 */ /* 0x000ea20000008800 */
[----:B------:R-:W-:Y:S01]  /*1470*/  UMOV UR4, 0x400 ;  /* 0x0000040000047882 */ /* 0x000fe20000000000 */
[----:B------:R-:W-:Y:S02]  /*1480*/  IMAD.U32 R0, RZ, RZ, UR38 ;  /* 0x00000026ff007e24 */ /* 0x000fe4000f8e00ff */
[----:B------:R-:W-:-:S03]  /*1490*/  IMAD.U32 R3, RZ, RZ, UR39 ;  /* 0x00000027ff037e24 */ /* 0x000fc6000f8e00ff */
[----:B------:R-:W-:Y:S01]  /*14a0*/  SHF.L.U32 R0, R0, 0x1f, RZ ;  /* 0x0000001f00007819 */ /* 0x000fe200000006ff */
[----:B--2---:R-:W-:-:S06]  /*14b0*/  ULEA UR4, UR5, UR4, 0x18 ;  /* 0x0000000405047291 */ /* 0x004fcc000f8ec03f */
[----:B------:R-:W-:-:S04]  /*14c0*/  IMAD.U32 R6, RZ, RZ, UR4 ;  /* 0x00000004ff067e24 */ /* 0x000fc8000f8e00ff */
[----:B------:R-:W-:-:S04]  /*14d0*/  IMAD R3, R3, 0x8, R6 ;  /* 0x0000000803037824 */ /* 0x000fc800078e0206 */
[----:B------:R2:W3:Y:S01]  /*14e0*/  SYNCS.PHASECHK.TRANS64.TRYWAIT P1, [R3+URZ], R0 ;  /* 0x00000000030075a7 */ /* 0x0004e2000802017f */
[----:B------:R-:W-:Y:S05]  /*14f0*/  @!P0 BRA `(.L_x_19) ;  /* 0x0000000000048947 */ /* 0x000fea0003800000 */
[----:B------:R-:W-:Y:S01]  /*1500*/  BPT.TRAP 0x1 ;  /* 0x000000040000795c */ /* 0x000fe20000300000 */
.L_x_19:
[----:B---3--:R-:W-:Y:S05]  /*1510*/  @P1 BRA `(.L_x_20) ;  /* 0x0000000000081947 */ /* 0x008fea0003800000 */
[----:B------:R-:W3:Y:S02]  /*1520*/  SYNCS.PHASECHK.TRANS64.TRYWAIT P1, [R3+URZ], R0 ;  /* 0x00000000030075a7 */ /* 0x000ee4000802017f */
[----:B---3--:R-:W-:Y:S05]  /*1530*/  @!P1 BRA `(.L_x_21) ;  /* 0x0000004000849947 */ /* 0x008fea0003800000 */
.L_x_20:
[----:B------:R-:W-:-:S04]  /*1540*/  UISETP.LT.AND UP0, UPT, UR40, 0x1, UPT ;  /* 0x000000012800788c */ /* 0x000fc8000bf01270 */
[----:B------:R-:W-:-:S06]  /*1550*/  USEL UR4, UR40, 0x1, UP0 ;  /* 0x0000000128047887 */ /* 0x000fcc0008000000 */
[----:B--23--:R-:W-:Y:S01]  /*1560*/  IMAD.U32 R0, RZ, RZ, UR4 ;  /* 0x00000004ff007e24 */ /* 0x00cfe2000f8e00ff */
[----:B------:R-:W-:Y:S05]  /*1570*/  WARPSYNC.ALL ;  /* 0x0000000000007948 */ /* 0x000fea0003800000 */
[----:B------:R-:W-:-:S04]  /*1580*/  IADD3 R0, -R0, UR40, RZ ;  /* 0x0000002800007c10 */ /* 0x000fc8000fffe1ff */
[----:B------:R-:W-:Y:S02]  /*1590*/  ISETP.GE.AND P1, PT, R0, 0x1, PT ;  /* 0x000000010000780c */ /* 0x000fe40003f26270 */
[----:B------:R-:W-:Y:S01]  /*15a0*/  R2UR UR4, R6 ;  /* 0x00000000060472ca */ /* 0x000fe200000e0000 */
[----:B------:R-:W-:Y:S01]  /*15b0*/  UIMAD UR8, UR39, 0xc00, UR41 ;  /* 0x00000c00270878a4 */ /* 0x000fe2000f8e0229 */
[----:B------:R-:W-:Y:S01]  /*15c0*/  WARPGROUP.ARRIVE ;  /* 0x00000000000079c5 */ /* 0x000fe20000000000 */
[----:B------:R-:W-:Y:S01]  /*15d0*/  UMOV UR9, 0x40000040 ;  /* 0x4000004000097882 */ /* 0x000fe20000000000 */
[----:B------:R-:W-:Y:S01]  /*15e0*/  UMOV UR11, 0x40000040 ;  /* 0x40000040000b7882 */ /* 0x000fe20000000000 */
[----:B------:R-:W-:Y:S01]  /*15f0*/  UIADD3 UR12, UR8, 0x400, URZ ;  /* 0x00000400080c7890 */ /* 0x000fe2000fffe03f */
[----:B------:R-:W-:Y:S01]  /*1600*/  UMOV UR15, UR11 ;  /* 0x0000000b000f7c82 */ /* 0x000fe20008000000 */
[----:B------:R-:W-:Y:S01]  /*1610*/  UMOV UR13, 0x40000040 ;  /* 0x40000040000d7882 */ /* 0x000fe20000000000 */
[----:B------:R-:W-:-:S05]  /*1620*/  UIADD3 UR5, UR8, 0x402, URZ ;  /* 0x0000040208057890 */ /* 0x000fca000fffe03f */
[----:B------:R-:W-:-:S04]  /*1630*/  UIADD3 UR4, UR4, 0x30100, URZ ;  /* 0x0003010004047890 */ /* 0x000fc8000fffe03f */
[----:B------:R-:W-:-:S04]  /*1640*/  USHF.R.U32.HI UR4, URZ, 0x4, UR4 ;  /* 0x000000043f047899 */ /* 0x000fc80008011604 */
[----:B------:R-:W-:-:S04]  /*1650*/  ULOP3.LUT UR4, UR4, 0x3fff, URZ, 0xc0, !UPT ;  /* 0x00003fff04047892 */ /* 0x000fc8000f8ec03f */
[----:B------:R-:W-:-:S04]  /*1660*/  ULOP3.LUT UR4, UR4, 0x10000, URZ, 0xfc, !UPT ;  /* 0x0001000004047892 */ /* 0x000fc8000f8efc3f */
[----:B------:R-:W-:-:S07]  /*1670*/  ULEA UR6, UR39, UR4, 0x8 ;  /* 0x0000000427067291 */ /* 0x000fce000f8e403f */
[----:B------:R-:W-:Y:S02]  /*1680*/  UMOV UR10, UR6 ;  /* 0x00000006000a7c82 */ /* 0x000fe40008000000 */
[----:B------:R-:W-:Y:S01]  /*1690*/  IGMMA.64x16x32.S8.S8 R32, gdesc[UR8], RZ, !UPT, gsb0 ;  /* 0x00600000082079f1 */ /* 0x000fe2000c0410ff */
[----:B------:R-:W-:Y:S01]  /*16a0*/  UMOV UR14, UR10 ;  /* 0x0000000a000e7c82 */ /* 0x000fe20008000000 */
[----:B------:R-:W-:Y:S01]  /*16b0*/  UIADD3 UR10, UR6, 0x86, URZ ;  /* 0x00000086060a7890 */ /* 0x000fe2000fffe03f */
[----:B------:R-:W-:Y:S01]  /*16c0*/  UMOV UR9, 0x40000040 ;  /* 0x4000004000097882 */ /* 0x000fe20000000000 */
[----:B------:R-:W-:Y:S01]  /*16d0*/  UMOV UR11, 0x40000040 ;  /* 0x40000040000b7882 */ /* 0x000fe20000000000 */
[----:B------:R-:W-:Y:S02]  /*16e0*/  WARPGROUP.DEPBAR.LE gsb0, 0x0 ;  /* 0x00008000000079c5 */ /* 0x000fe40000010000 */
[----:B------:R-:W-:-:S06]  /*16f0*/  WARPGROUP.ARRIVE ;  /* 0x00000000000079c5 */ /* 0x000fcc0000000000 */
[----:B------:R-:W-:Y:S01]  /*1700*/  IGMMA.64x16x32.S8.S8 R24, gdesc[UR12], RZ, !UPT, gsb0 ;  /* 0x006000000c1879f1 */ /* 0x000fe2000c0410ff */
[----:B------:R-:W-:Y:S02]  /*1710*/  UIADD3 UR12, UR8, 0x2, URZ ;  /* 0x00000002080c7890 */ /* 0x000fe4000fffe03f */
[----:B------:R-:W-:Y:S01]  /*1720*/  UIADD3 UR14, UR6, 0x2, URZ ;  /* 0x00000002060e7890 */ /* 0x000fe2000fffe03f */
[----:B------:R-:W-:Y:S01]  /*1730*/  UMOV UR13, 0x40000040 ;  /* 0x40000040000d7882 */ /* 0x000fe20000000000 */
[----:B------:R-:W-:Y:S01]  /*1740*/  UMOV UR15, 0x40000040 ;  /* 0x40000040000f7882 */ /* 0x000fe20000000000 */
[----:B------:R-:W-:Y:S02]  /*1750*/  WARPGROUP.DEPBAR.LE gsb0, 0x0 ;  /* 0x00008000000079c5 */ /* 0x000fe40000010000 */
[----:B------:R-:W-:-:S06]  /*1760*/  WARPGROUP.ARRIVE ;  /* 0x00000000000079c5 */ /* 0x000fcc0000000000 */
[----:B------:R-:W-:Y:S01]  /*1770*/  IGMMA.64x16x32.S8.S8 R32, gdesc[UR12], R32, gsb0 ;  /* 0x006000000c2079f1 */ /* 0x000fe20008041020 */
[----:B------:R-:W-:Y:S01]  /*1780*/  UMOV UR12, UR5 ;  /* 0x00000005000c7c82 */ /* 0x000fe20008000000 */
[----:B------:R-:W-:Y:S01]  /*1790*/  UMOV UR13, 0x40000040 ;  /* 0x40000040000d7882 */ /* 0x000fe20000000000 */
[----:B------:R-:W-:Y:S01]  /*17a0*/  UIADD3 UR5, UR8, 0x404, URZ ;  /* 0x0000040408057890 */ /* 0x000fe2000fffe03f */
[----:B------:R-:W-:Y:S02]  /*17b0*/  WARPGROUP.DEPBAR.LE gsb0, 0x0 ;  /* 0x00008000000079c5 */ /* 0x000fe40000010000 */
[----:B------:R-:W-:-:S06]  /*17c0*/  WARPGROUP.ARRIVE ;  /* 0x00000000000079c5 */ /* 0x000fcc0000000000 */
[----:B------:R-:W-:Y:S01]  /*17d0*/  IGMMA.64x16x32.S8.S8 R24, gdesc[UR12], R24, gsb0 ;  /* 0x006000000c1879f1 */ /* 0x000fe20008041018 */
        /* <DEDUP_REMOVED lines=56> */
[----:B------:R-:W-:Y:S01]  /*1b60*/  UIADD3 UR6, UR8, 0xa06, URZ ;  /* 0x00000a0608067890 */ /* 0x000fe2000fffe03f */
[----:B------:R-:W-:Y:S02]  /*1b70*/  WARPGROUP.DEPBAR.LE gsb0, 0x0 ;  /* 0x00008000000079c5 */ /* 0x000fe40000010000 */
[----:B------:R-:W-:-:S06]  /*1b80*/  WARPGROUP.ARRIVE ;  /* 0x00000000000079c5 */ /* 0x000fcc0000000000 */
[----:B------:R-:W-:Y:S01]  /*1b90*/  IGMMA.64x16x32.S8.S8 R32, gdesc[UR12], R32, gsb0 ;  /* 0x006000000c2079f1 */ /* 0x000fe20008041020 */
[----:B------:R-:W-:Y:S01]  /*1ba0*/  UMOV UR12, UR5 ;  /* 0x00000005000c7c82 */ /* 0x000fe20008000000 */
[----:B------:R-:W-:Y:S01]  /*1bb0*/  UMOV UR13, 0x40000040 ;  /* 0x40000040000d7882 */ /* 0x000fe20000000000 */
[----:B------:R-:W-:-:S07]  /*1bc0*/  UIADD3 UR5, UR8, 0x606, URZ ;  /* 0x0000060608057890 */ /* 0x000fce000fffe03f */
[----:B------:R-:W-:Y:S01]  /*1bd0*/  UMOV UR8, UR5 ;  /* 0x0000000500087c82 */ /* 0x000fe20008000000 */
[----:B------:R-:W-:Y:S02]  /*1be0*/  WARPGROUP.DEPBAR.LE gsb0, 0x0 ;  /* 0x00008000000079c5 */ /* 0x000fe40000010000 */
[----:B------:R-:W-:-:S06]  /*1bf0*/  WARPGROUP.ARRIVE ;  /* 0x00000000000079c5 */ /* 0x000fcc0000000000 */
[----:B------:R-:W-:Y:S03]  /*1c00*/  IGMMA.64x16x32.S8.S8 R24, gdesc[UR12], R24, gsb0 ;  /* 0x006000000c1879f1 */ /* 0x000fe60008041018 */
[----:B------:R-:W-:Y:S02]  /*1c10*/  WARPGROUP.DEPBAR.LE gsb0, 0x0 ;  /* 0x00008000000079c5 */ /* 0x000fe40000010000 */
[----:B------:R-:W-:-:S06]  /*1c20*/  WARPGROUP.ARRIVE ;  /* 0x00000000000079c5 */ /* 0x000fcc0000000000 */
[----:B------:R-:W-:Y:S01]  /*1c30*/  IGMMA.64x16x32.S8.S8 R32, gdesc[UR8], R32, gsb0 ;  /* 0x00600000082079f1 */ /* 0x000fe20008041020 */
[----:B------:R-:W-:Y:S01]  /*1c40*/  UMOV UR8, UR6 ;  /* 0x0000000600087c82 */ /* 0x000fe20008000000 */
[----:B------:R-:W-:Y:S01]  /*1c50*/  UMOV UR9, 0x40000040 ;  /* 0x4000004000097882 */ /* 0x000fe20000000000 */
[----:B------:R-:W-:Y:S02]  /*1c60*/  WARPGROUP.DEPBAR.LE gsb0, 0x0 ;  /* 0x00008000000079c5 */ /* 0x000fe40000010000 */
[----:B------:R-:W-:-:S06]  /*1c70*/  WARPGROUP.ARRIVE ;  /* 0x00000000000079c5 */ /* 0x000fcc0000000000 */
[----:B------:R-:W-:Y:S03]  /*1c80*/  IGMMA.64x16x32.S8.S8 R24, gdesc[UR8], R24, gsb0 ;  /* 0x00600000081879f1 */ /* 0x000fe60008041018 */
[----:B------:R-:W-:Y:S02]  /*1c90*/  WARPGROUP.DEPBAR.LE gsb0, 0x0 ;  /* 0x00008000000079c5 */ /* 0x000fe40000010000 */
[----:B------:R-:W-:Y:S05]  /*1ca0*/  @!P1 BRA `(.L_x_22) ;  /* 0x0000000800549947 */ /* 0x000fea0003800000 */
[----:B------:R-:W-:Y:S02]  /*1cb0*/  UIADD3 UR5, UR39, 0x1, URZ ;  /* 0x0000000127057890 */ /* 0x000fe4000fffe03f */
[----:B------:R-:W-:Y:S02]  /*1cc0*/  IMAD.U32 R3, RZ, RZ, UR39 ;  /* 0x00000027ff037e24 */ /* 0x000fe4000f8e00ff */
[----:B------:R-:W-:-:S04]  /*1cd0*/  UISETP.NE.AND UP0, UPT, UR5, 0x4, UPT ;  /* 0x000000040500788c */ /* 0x000fc8000bf05270 */
[----:B------:R-:W-:Y:S02]  /*1ce0*/  USEL UR6, URZ, 0x1, UP0 ;  /* 0x000000013f067887 */ /* 0x000fe40008000000 */
[----:B------:R-:W-:Y:S02]  /*1cf0*/  USEL UR5, UR5, URZ, UP0 ;  /* 0x0000003f05057287 */ /* 0x000fe40008000000 */
[----:B------:R-:W-:-:S06]  /*1d00*/  ULOP3.LUT UR6, UR38, UR6, URZ, 0x3c, !UPT ;  /* 0x0000000626067292 */ /* 0x000fcc000f8e3c3f */
[----:B------:R-:W-:-:S07]  /*1d10*/  IMAD.U32 R7, RZ, RZ, UR6 ;  /* 0x00000006ff077e24 */ /* 0x000fce000f8e00ff */
.L_x_29:
[----:B------:R-:W-:Y:S05]  /*1d20*/  @!P0 BRA `(.L_x_23) ;  /* 0x0000000000048947 */ /* 0x000fea0003800000 */
[----:B------:R-:W-:Y:S01]  /*1d30*/  BPT.TRAP 0x1 ;  /* 0x000000040000795c */ /* 0x000fe20000300000 */
.L_x_23:
[----:B------:R-:W2:Y:S01]  /*1d40*/  S2UR UR7, SR_CgaCtaId ;  /* 0x00000000000779c3 */ /* 0x000ea20000008800 */
[----:B------:R-:W-:Y:S01]  /*1d50*/  UMOV UR6, 0x400 ;  /* 0x0000040000067882 */ /* 0x000fe20000000000 */
[----:B01----:R-:W-:Y:S01]  /*1d60*/  IMAD.U32 R5, RZ, RZ, UR5 ;  /* 0x00000005ff057e24 */ /* 0x003fe2000f8e00ff */
[----:B------:R-:W-:Y:S01]  /*1d70*/  SHF.L.U32 R4, R7, 0x1f, RZ ;  /* 0x0000001f07047819 */ /* 0x000fe200000006ff */
[----:B--2---:R-:W-:-:S06]  /*1d80*/  ULEA UR6, UR7, UR6, 0x18 ;  /* 0x0000000607067291 */ /* 0x004fcc000f8ec03f */
[----:B------:R-:W-:-:S04]  /*1d90*/  IMAD.U32 R6, RZ, RZ, UR6 ;  /* 0x00000006ff067e24 */ /* 0x000fc8000f8e00ff */
[----:B------:R-:W-:-:S04]  /*1da0*/  IMAD R5, R5, 0x8, R6 ;  /* 0x0000000805057824 */ /* 0x000fc800078e0206 */
[----:B------:R0:W1:Y:S01]  /*1db0*/  SYNCS.PHASECHK.TRANS64.TRYWAIT P1, [R5+URZ], R4 ;  /* 0x00000004050075a7 */ /* 0x000062000802017f */
[----:B------:R-:W-:Y:S05]  /*1dc0*/  @!P0 BRA `(.L_x_24) ;  /* 0x0000000000048947 */ /* 0x000fea0003800000 */
[----:B------:R-:W-:Y:S01]  /*1dd0*/  BPT.TRAP 0x1 ;  /* 0x000000040000795c */ /* 0x000fe20000300000 */
.L_x_24:
[----:B-1----:R-:W-:Y:S05]  /*1de0*/  @P1 BRA `(.L_x_25) ;  /* 0x0000000000081947 */ /* 0x002fea0003800000 */
[----:B------:R-:W1:Y:S02]  /*1df0*/  SYNCS.PHASECHK.TRANS64.TRYWAIT P1, [R5+URZ], R4 ;  /* 0x00000004050075a7 */ /* 0x000e64000802017f */
[----:B-1----:R-:W-:Y:S05]  /*1e00*/  @!P1 BRA `(.L_x_26) ;  /* 0x0000003800649947 */ /* 0x002fea0003800000 */
.L_x_25:
[----:B------:R-:W-:Y:S01]  /*1e10*/  ULEA UR8, UR5, UR4, 0x8 ;  /* 0x0000000405087291 */ /* 0x000fe2000f8e403f */
[----:B------:R-:W-:Y:S01]  /*1e20*/  WARPGROUP.ARRIVE ;  /* 0x00000000000079c5 */ /* 0x000fe20000000000 */
[----:B------:R-:W-:Y:S01]  /*1e30*/  UIMAD UR6, UR5, 0xc00, UR41 ;  /* 0x00000c00050678a4 */ /* 0x000fe2000f8e0229 */
[----:B------:R-:W-:Y:S01]  /*1e40*/  UMOV UR15, 0x40000040 ;  /* 0x40000040000f7882 */ /* 0x000fe20000000000 */
[----:B------:R-:W-:Y:S02]  /*1e50*/  UMOV UR13, 0x40000040 ;  /* 0x40000040000d7882 */ /* 0x000fe40000000000 */
[----:B------:R-:W-:Y:S01]  /*1e60*/  UIADD3 UR7, UR6, 0x400, URZ ;  /* 0x0000040006077890 */ /* 0x000fe2000fffe03f */
[----:B------:R-:W-:Y:S02]  /*1e70*/  UMOV UR14, UR8 ;  /* 0x00000008000e7c82 */ /* 0x000fe40008000000 */
[----:B------:R-:W-:Y:S01]  /*1e80*/  UMOV UR12, UR6 ;  /* 0x00000006000c7c82 */ /* 0x000fe20008000000 */
[----:B------:R-:W-:Y:S01]  /*1e90*/  UIADD3 UR10, UR8, 0x86, URZ ;  /* 0x00000086080a7890 */ /* 0x000fe2000fffe03f */
[----:B------:R-:W-:Y:S01]  /*1ea0*/  IGMMA.64x16x32.S8.S8 R32, gdesc[UR12], R32, gsb0 ;  /* 0x006000000c2079f1 */ /* 0x000fe20008041020 */
[----:B------:R-:W-:Y:S01]  /*1eb0*/  UMOV UR13, 0x40000040 ;  /* 0x40000040000d7882 */ /* 0x000fe20000000000 */
[----:B------:R-:W-:Y:S01]  /*1ec0*/  UMOV UR12, UR7 ;  /* 0x00000007000c7c82 */ /* 0x000fe20008000000 */
[----:B------:R-:W-:Y:S01]  /*1ed0*/  UIADD3 UR7, UR6, 0x402, URZ ;  /* 0x0000040206077890 */ /* 0x000fe2000fffe03f */
[----:B------:R-:W-:Y:S01]  /*1ee0*/  UMOV UR11, 0x40000040 ;  /* 0x40000040000b7882 */ /* 0x000fe20000000000 */
[----:B------:R-:W-:Y:S01]  /*1ef0*/  UMOV UR9, 0x40000040 ;  /* 0x4000004000097882 */ /* 0x000fe20000000000 */
[----:B------:R-:W-:-:S02]  /*1f00*/  WARPGROUP.DEPBAR.LE gsb0, 0x0 ;  /* 0x00008000000079c5 */ /* 0x000fc40000010000 */
        /* <DEDUP_REMOVED lines=71> */
[----:B------:R-:W-:Y:S02]  /*2380*/  UIADD3 UR8, UR6, 0x606, URZ ;  /* 0x0000060606087890 */ /* 0x000fe4000fffe03f */
[----:B------:R-:W-:Y:S01]  /*2390*/  UIADD3 UR6, UR6, 0xa06, URZ ;  /* 0x00000a0606067890 */ /* 0x000fe2000fffe03f */
        /* <DEDUP_REMOVED lines=18> */
[----:B------:R-:W-:Y:S01]  /*24c0*/  BPT.TRAP 0x1 ;  /* 0x000000040000795c */ /* 0x000fe20000300000 */
.L_x_27:
[----:B------:R-:W-:-:S13]  /*24d0*/  ISETP.NE.AND P1, PT, R23, RZ, PT ;  /* 0x000000ff1700720c */ /* 0x000fda0003f25270 */
[----:B01----:R-:W-:-:S04]  /*24e0*/  @P1 IMAD R4, R3, 0x8, R6 ;  /* 0x0000000803041824 */ /* 0x003fc800078e0206 */
[----:B------:R-:W-:-:S05]  /*24f0*/  @P1 VIADD R5, R4, 0x20 ;  /* 0x0000002004051836 */ /* 0x000fca0000000000 */
[----:B------:R-:W-:-:S04]  /*2500*/  @P1 PRMT R5, R22, 0x654, R5 ;  /* 0x0000065416051816 */ /* 0x000fc80000000005 */
[----:B------:R0:W-:Y:S01]  /*2510*/  @P1 SYNCS.ARRIVE.TRANS64.RED.A1T0 RZ, [R5+URZ], RZ ;  /* 0x000000ff05ff19a7 */ /* 0x0001e2000810043f */
[----:B------:R-:W-:-:S13]  /*2520*/  ISETP.GT.U32.AND P1, PT, R19, 0x1, PT ;  /* 0x000000011300780c */ /* 0x000fda0003f24070 */
[----:B0-----:R-:W-:Y:S05]  /*2530*/  @P1 BRA `(.L_x_28) ;  /* 0x0000000000041947 */ /* 0x001fea0003800000 */
[----:B------:R-:W-:Y:S01]  /*2540*/  BPT.TRAP 0x1 ;  /* 0x000000040000795c */ /* 0x000fe20000300000 */
.L_x_28:
[----:B------:R-:W-:Y:S01]  /*2550*/  UIADD3 UR5, UR5, 0x1, URZ ;  /* 0x0000000105057890 */ /* 0x000fe2000fffe03f */
[C---:B------:R-:W-:Y:S01]  /*2560*/  ISETP.GT.AND P2, PT, R0.reuse, 0x1, PT ;  /* 0x000000010000780c */ /* 0x040fe20003f44270 */
[----:B------:R-:W-:Y:S02]  /*2570*/  VIADD R3, R3, 0x1 ;  /* 0x0000000103037836 */ /* 0x000fe40000000000 */
[----:B------:R-:W-:Y:S01]  /*2580*/  UISETP.NE.AND UP0, UPT, UR5, 0x4, UPT ;  /* 0x000000040500788c */ /* 0x000fe2000bf05270 */
[----:B------:R-:W-:Y:S02]  /*2590*/  VIADD R0, R0, 0xffffffff ;  /* 0xffffffff00007836 */ /* 0x000fe40000000000 */
[C---:B------:R-:W-:Y:S01]  /*25a0*/  ISETP.NE.AND P1, PT, R3.reuse, 0x4, PT ;  /* 0x000000040300780c */ /* 0x040fe20003f25270 */
[----:B------:R-:W-:Y:S02]  /*25b0*/  USEL UR6, URZ, 0x1, UP0 ;  /* 0x000000013f067887 */ /* 0x000fe40008000000 */
[----:B------:R-:W-:Y:S01]  /*25c0*/  USEL UR5, UR5, URZ, UP0 ;  /* 0x0000003f05057287 */ /* 0x000fe20008000000 */
[----:B------:R-:W-:-:S03]  /*25d0*/  SEL R3, R3, RZ, P1 ;  /* 0x000000ff03037207 */ /* 0x000fc60000800000 */
[----:B------:R-:W-:Y:S01]  /*25e0*/  LOP3.LUT R7, R7, UR6, RZ, 0x3c, !PT ;  /* 0x0000000607077c12 */ /* 0x000fe2000f8e3cff */
[----:B------:R-:W-:Y:S07]  /*25f0*/  @P2 BRA `(.L_x_29) ;  /* 0xfffffff400c82947 */ /* 0x000fee000383ffff */
.L_x_22:
[----:B------:R-:W2:Y:S02]  /*2600*/  LDC R0, c[0x0][0x28c] ;  /* 0x0000a300ff007b82 */ /* 0x000ea40000000800 */
[----:B--2---:R-:W-:-:S13]  /*2610*/  ISETP.GE.AND P1, PT, R0, 0x1, PT ;  /* 0x000000010000780c */ /* 0x004fda0003f26270 */
[----:B------:R-:W-:Y:S05]  /*2620*/  @!P1 BRA `(.L_x_30) ;  /* 0x0000000000409947 */ /* 0x000fea0003800000 */
[----:B------:R-:W-:Y:S05]  /*2630*/  @!P0 BRA `(.L_x_31) ;  /* 0x0000000000048947 */ /* 0x000fea0003800000 */
[----:B------:R-:W-:Y:S01]  /*2640*/  BPT.TRAP 0x1 ;  /* 0x000000040000795c */ /* 0x000fe20000300000 */
.L_x_31:
[----:B------:R-:W-:Y:S01]  /*2650*/  ISETP.NE.AND P0, PT, R23, RZ, PT ;  /* 0x000000ff1700720c */ /* 0x000fe20003f05270 */
[----:B------:R-:W-:-:S12]  /*2660*/  UISETP.LT.AND UP1, UPT, UR40, 0x1, UPT ;  /* 0x000000012800788c */ /* 0x000fd8000bf21270 */
[----:B------:R-:W-:-:S05]  /*2670*/  VOTEU.ANY UP0, P0 ;  /* 0x00000000003f7886 */ /* 0x000fca0000000100 */
[----:B------:R-:W-:-:S04]  /*2680*/  @UP0 USEL UR4, UR40, 0x1, UP1 ;  /* 0x0000000128040887 */ /* 0x000fc80008800000 */
[----:B------:R-:W-:-:S06]  /*2690*/  @UP0 UIADD3 UR4, UR39, UR40, -UR4 ;  /* 0x0000002827040290 */ /* 0x000fcc000fffe804 */
[----:B------:R-:W-:-:S04]  /*26a0*/  IMAD.U32 R0, RZ, RZ, UR4 ;  /* 0x00000004ff007e24 */ /* 0x000fc8000f8e00ff */
[----:B------:R-:W-:-:S05]  /*26b0*/  @P0 IMAD.SHL.U32 R0, R0, 0x8, RZ ;  /* 0x0000000800000824 */ /* 0x000fca00078e00ff */
[----:B------:R-:W-:-:S04]  /*26c0*/  @P0 LOP3.LUT R0, R0, 0x18, RZ, 0xc0, !PT ;  /* 0x0000001800000812 */ /* 0x000fc800078ec0ff */
[----:B------:R-:W-:-:S04]  /*26d0*/  @P0 IADD3 R3, R6, 0x20, R0 ;  /* 0x0000002006030810 */ /* 0x000fc80007ffe000 */
[----:B------:R-:W-:-:S04]  /*26e0*/  @P0 PRMT R3, R22, 0x654, R3 ;  /* 0x0000065416030816 */ /* 0x000fc80000000003 */
[----:B------:R2:W-:Y:S01]  /*26f0*/  @P0 SYNCS.ARRIVE.TRANS64.RED.A1T0 RZ, [R3+URZ], RZ ;  /* 0x000000ff03ff09a7 */ /* 0x0005e2000810043f */
[----:B------:R-:W-:-:S13]  /*2700*/  ISETP.GT.U32.AND P0, PT, R19, 0x1, PT ;  /* 0x000000011300780c */ /* 0x000fda0003f04070 */
[----:B--2---:R-:W-:Y:S05]  /*2710*/  @P0 BRA `(.L_x_30) ;  /* 0x0000000000040947 */ /* 0x004fea0003800000 */
[----:B------:R-:W-:Y:S01]  /*2720*/  BPT.TRAP 0x1 ;  /* 0x000000040000795c */ /* 0x000fe20000300000 */
.L_x_30:
[----:B------:R-:W2:Y:S01]  /*2730*/  LDC R6, c[0x0][0x288] ;  /* 0x0000a200ff067b82 */ /* 0x000ea20000000800 */
[--C-:B------:R-:W-:Y:S01]  /*2740*/  SHF.R.U32.HI R0, RZ, 0x7, R18.reuse ;  /* 0x00000007ff007819 */ /* 0x100fe20000011612 */
[----:B------:R-:W-:Y:S01]  /*2750*/  UIADD3 UR39, UR40, UR39, URZ ;  /* 0x0000002728277290 */ /* 0x000fe2000fffe03f */
[----:B------:R-:W-:Y:S01]  /*2760*/  SHF.R.U32.HI R3, RZ, 0x2, R18 ;  /* 0x00000002ff037819 */ /* 0x000fe20000011612 */
[----:B------:R-:W-:Y:S01]  /*2770*/  ULDC UR8, c[0x0][0x284] ;  /* 0x0000a10000087ab9 */ /* 0x000fe20000000800 */
[----:B01----:R-:W-:Y:S01]  /*2780*/  LOP3.LUT R4, R18, 0x60, RZ, 0xc0, !PT ;  /* 0x0000006012047812 */ /* 0x003fe200078ec0ff */
[----:B------:R-:W-:Y:S01]  /*2790*/  USHF.R.U32.HI UR4, URZ, 0x2, UR39 ;  /* 0x000000023f047899 */ /* 0x000fe20008011627 */
[----:B------:R-:W-:Y:S01]  /*27a0*/  LOP3.LUT R0, R0, 0x1, RZ, 0xc0, !PT ;  /* 0x0000000100007812 */ /* 0x000fe200078ec0ff */
[----:B------:R-:W-:Y:S01]  /*27b0*/  UISETP.GT.U32.AND UP1, UPT, UR39, 0x3, UPT ;  /* 0x000000032700788c */ /* 0x000fe2000bf24070 */
[----:B------:R-:W-:Y:S01]  /*27c0*/  LOP3.LUT R3, R3, 0x7, RZ, 0xc0, !PT ;  /* 0x0000000703037812 */ /* 0x000fe200078ec0ff */
[----:B------:R-:W-:Y:S01]  /*27d0*/  ULOP3.LUT UR4, UR4, 0x1, URZ, 0xc0, !UPT ;  /* 0x0000000104047892 */ /* 0x000fe2000f8ec03f */
[----:B------:R-:W-:Y:S01]  /*27e0*/  SHF.R.U32.HI R4, RZ, 0x1, R4 ;  /* 0x00000001ff047819 */ /* 0x000fe20000011604 */
[----:B------:R-:W-:Y:S01]  /*27f0*/  IMAD.SHL.U32 R8, R0, 0x40, RZ ;  /* 0x0000004000087824 */ /* 0x000fe200078e00ff */
[----:B------:R-:W-:Y:S01]  /*2800*/  SHF.R.S32.HI R12, RZ, 0x1f, R49 ;  /* 0x0000001fff0c7819 */ /* 0x000fe20000011431 */
[----:B------:R-:W-:Y:S01]  /*2810*/  UISETP.NE.U32.AND UP0, UPT, UR4, 0x1, UPT ;  /* 0x000000010400788c */ /* 0x000fe2000bf05070 */
[-CC-:B------:R-:W-:Y:S01]  /*2820*/  IADD3 R5, RZ, -R4.reuse, -R3.reuse ;  /* 0x80000004ff057210 */ /* 0x180fe20007ffe803 */
[----:B------:R-:W-:Y:S01]  /*2830*/  ULDC.64 UR6, c[0x0][0x5d0] ;  /* 0x0001740000067ab9 */ /* 0x000fe20000000a00 */
[----:B------:R-:W-:Y:S01]  /*2840*/  LOP3.LUT R3, R8, 0x40, R3, 0xe2, !PT ;  /* 0x0000004008037812 */ /* 0x000fe200078ee203 */
[----:B------:R-:W-:Y:S01]  /*2850*/  IMAD.SHL.U32 R8, R18, 0x2, RZ ;  /* 0x0000000212087824 */ /* 0x000fe200078e00ff */
[----:B------:R-:W-:Y:S01]  /*2860*/  UISETP.LT.U32.AND UP1, UPT, UR40, 0x4, UP1 ;  /* 0x000000042800788c */ /* 0x000fe20008f21070 */
[----:B------:R-:W-:Y:S01]  /*2870*/  IMAD R5, R0, -0x40, R5 ;  /* 0xffffffc000057824 */ /* 0x000fe200078e0205 */
[----:B------:R-:W-:Y:S01]  /*2880*/  LOP3.LUT R0, R18, 0x3, RZ, 0xc0, !PT ;  /* 0x0000000312007812 */ /* 0x000fe200078ec0ff */
[----:B------:R-:W-:Y:S01]  /*2890*/  UISETP.GT.U32.AND UP0, UPT, UR40, 0x3, !UP0 ;  /* 0x000000032800788c */ /* 0x000fe2000c704070 */
[----:B------:R-:W-:Y:S01]  /*28a0*/  LOP3.LUT R4, R3, R4, RZ, 0xfc, !PT ;  /* 0x0000000403047212 */ /* 0x000fe200078efcff */
[----:B------:R-:W-:Y:S01]  /*28b0*/  IMAD.SHL.U32 R3, R44, 0x10, RZ ;  /* 0x000000102c037824 */ /* 0x000fe200078e00ff */
[----:B------:R-:W-:Y:S01]  /*28c0*/  USEL UR5, URZ, 0x1, !UP1 ;  /* 0x000000013f057887 */ /* 0x000fe2000c800000 */
[----:B--2---:R-:W-:Y:S01]  /*28d0*/  IMAD R10, R0, -0x2, R6 ;  /* 0xfffffffe000a7824 */ /* 0x004fe200078e0206 */
[----:B------:R-:W-:Y:S01]  /*28e0*/  USEL UR4, URZ, 0x1, !UP0 ;  /* 0x000000013f047887 */ /* 0x000fe2000c000000 */
[----:B------:R-:W-:Y:S01]  /*28f0*/  IMAD R0, R43, 0xc0, RZ ;  /* 0x000000c02b007824 */ /* 0x000fe200078e02ff */
[C---:B------:R-:W-:Y:S01]  /*2900*/  ISETP.GE.AND P0, PT, R3.reuse, R6, PT ;  /* 0x000000060300720c */ /* 0x040fe20003f06270 */
[----:B------:R-:W-:Y:S01]  /*2910*/  IMAD R6, R12, UR6, RZ ;  /* 0x000000060c067c24 */ /* 0x000fe2000f8e02ff */
[----:B------:R-:W-:Y:S01]  /*2920*/  LOP3.LUT R8, R3, 0x6, R8, 0xf8, !PT ;  /* 0x0000000603087812 */ /* 0x000fe200078ef808 */
[----:B------:R-:W-:Y:S01]  /*2930*/  ULOP3.LUT UR39, UR39, 0x3, URZ, 0xc0, !UPT ;  /* 0x0000000327277892 */ /* 0x000fe2000f8ec03f */
[C---:B------:R-:W-:Y:S01]  /*2940*/  ISETP.GE.OR P0, PT, R0.reuse, UR8, P0 ;  /* 0x0000000800007c0c */ /* 0x040fe20008706670 */
[----:B------:R-:W-:Y:S01]  /*2950*/  IMAD R11, R49, UR7, R6 ;  /* 0x00000007310b7c24 */ /* 0x000fe2000f8e0206 */
[----:B------:R-:W-:Y:S01]  /*2960*/  SHF.R.S32.HI R9, RZ, 0x1f, R8 ;  /* 0x0000001fff097819 */ /* 0x000fe20000011408 */
[----:B------:R-:W-:Y:S01]  /*2970*/  ULOP3.LUT UR38, UR4, UR38, UR5, 0x96, !UPT ;  /* 0x0000002604267292 */ /* 0x000fe2000f8e9605 */
[----:B------:R-:W-:Y:S01]  /*2980*/  IADD3 R53, -R0, UR8, R5 ;  /* 0x0000000800357c10 */ /* 0x000fe2000fffe105 */
[----:B------:R-:W-:-:S02]  /*2990*/  IMAD.MOV.U32 R5, RZ, RZ, RZ ;  /* 0x000000ffff057224 */ /* 0x000fc400078e00ff */
[----:B------:R-:W-:-:S04]  /*29a0*/  IMAD.WIDE.U32 R6, R49, UR6, R8 ;  /* 0x0000000631067c25 */ /* 0x000fc8000f8e0008 */
[----:B------:R-:W-:-:S04]  /*29b0*/  IMAD.WIDE R14, R43, 0xc0, R4 ;  /* 0x000000c02b0e7825 */ /* 0x000fc800078e0204 */
[----:B------:R-:W-:Y:S02]  /*29c0*/  IMAD.IADD R7, R7, 0x1, R11 ;  /* 0x0000000107077824 */ /* 0x000fe400078e020b */
[----:B------:R-:W-:Y:S02]  /*29d0*/  IMAD.IADD R58, R10, 0x1, -R3 ;  /* 0x000000010a3a7824 */ /* 0x000fe400078e0a03 */
[----:B------:R-:W-:Y:S01]  /*29e0*/  IMAD.MOV.U32 R43, RZ, RZ, -0x1 ;  /* 0xffffffffff2b7424 */ /* 0x000fe200078e00ff */
[----:B------:R-:W-:Y:S06]  /*29f0*/  @P0 BRA `(.L_x_32) ;  /* 0x0000000c00f80947 */ /* 0x000fec0003800000 */
[----:B------:R-:W0:Y:S01]  /*2a00*/  LDC.64 R10, c[0x0][0x5c8] ;  /* 0x00017200ff0a7b82 */ /* 0x000e220000000a00 */
[----:B------:R-:W-:Y:S01]  /*2a10*/  ULDC.64 UR4, c[0x0][0x5c0] ;  /* 0x0001700000047ab9 */ /* 0x000fe20000000a00 */
[----:B------:R-:W-:Y:S01]  /*2a20*/  BSSY B0, `(.L_x_32) ;  /* 0x00000fb000007945 */ /* 0x000fe20003800000 */
[-C--:B0-----:R-:W-:Y:S02]  /*2a30*/  IMAD R0, R15, R10.reuse, RZ ;  /* 0x0000000a0f007224 */ /* 0x081fe400078e02ff */
[----:B------:R-:W-:-:S04]  /*2a40*/  IMAD.WIDE.U32 R6, R14, R10, R6 ;  /* 0x0000000a0e067225 */ /* 0x000fc800078e0006 */
[----:B------:R-:W-:Y:S01]  /*2a50*/  IMAD R3, R14, R11, R0 ;  /* 0x0000000b0e037224 */ /* 0x000fe200078e0200 */
[----:B------:R-:W-:Y:S01]  /*2a60*/  IADD3 R20, P0, R6, UR4, RZ ;  /* 0x0000000406147c10 */ /* 0x000fe2000ff1e0ff */
[C---:B------:R-:W-:Y:S02]  /*2a70*/  IMAD.SHL.U32 R5, R10.reuse, 0x8, RZ ;  /* 0x000000080a057824 */ /* 0x040fe400078e00ff */
[----:B------:R-:W-:Y:S01]  /*2a80*/  IMAD.IADD R6, R7, 0x1, R3 ;  /* 0x0000000107067824 */ /* 0x000fe200078e0203 */
[----:B------:R-:W-:Y:S01]  /*2a90*/  SHF.L.U64.HI R3, R10, 0x3, R11 ;  /* 0x000000030a037819 */ /* 0x000fe2000001020b */
[----:B------:R-:W-:Y:S01]  /*2aa0*/  IMAD R11, R11, 0x78, RZ ;  /* 0x000000780b0b7824 */ /* 0x000fe200078e02ff */
[----:B------:R-:W-:Y:S02]  /*2ab0*/  IADD3 R44, P1, R5, R20, RZ ;  /* 0x00000014052c7210 */ /* 0x000fe40007f3e0ff */
[----:B------:R-:W-:Y:S02]  /*2ac0*/  IADD3.X R21, R6, UR5, RZ, P0, !PT ;  /* 0x0000000506157c10 */ /* 0x000fe400087fe4ff */
[----:B-----5:R-:W-:-:S03]  /*2ad0*/  ISETP.NE.AND P0, PT, R41, RZ, PT ;  /* 0x000000ff2900720c */ /* 0x020fc60003f05270 */
[----:B------:R-:W-:Y:S02]  /*2ae0*/  IMAD.X R45, R3, 0x1, R21, P1 ;  /* 0x00000001032d7824 */ /* 0x000fe400008e0615 */
[----:B------:R-:W-:-:S04]  /*2af0*/  IMAD.WIDE.U32 R6, R10, 0x78, R44 ;  /* 0x000000780a067825 */ /* 0x000fc800078e002c */
[----:B------:R-:W-:Y:S01]  /*2b00*/  IMAD.IADD R7, R7, 0x1, R11 ;  /* 0x0000000107077824 */ /* 0x000fe200078e020b */
[----:B------:R-:W-:-:S05]  /*2b10*/  IADD3 R4, P1, R5, R6, RZ ;  /* 0x0000000605047210 */ /* 0x000fca0007f3e0ff */
[----:B------:R-:W-:Y:S01]  /*2b20*/  IMAD.X R5, R3, 0x1, R7, P1 ;  /* 0x0000000103057824 */ /* 0x000fe200008e0607 */
[----:B------:R-:W-:Y:S07]  /*2b30*/  @!P0 BRA `(.L_x_33) ;  /* 0x0000000800d48947 */ /* 0x000fee0003800000 */
[----:B------:R-:W0:Y:S01]  /*2b40*/  LDC.64 R54, c[0x0][0x5b0] ;  /* 0x00016c00ff367b82 */ /* 0x000e220000000a00 */
[----:B------:R-:W-:Y:S01]  /*2b50*/  ULDC.64 UR4, c[0x0][0x5b8] ;  /* 0x00016e0000047ab9 */ /* 0x000fe20000000a00 */
[----:B------:R-:W-:Y:S01]  /*2b60*/  ISETP.GE.AND P0, PT, R53, 0x1, PT ;  /* 0x000000013500780c */ /* 0x000fe20003f06270 */
[----:B------:R-:W-:Y:S01]  /*2b70*/  IMAD R0, R12, UR4, RZ ;  /* 0x000000040c007c24 */ /* 0x000fe2000f8e02ff */
[----:B------:R-:W-:Y:S01]  /*2b80*/  BSSY B1, `(.L_x_34) ;  /* 0x0000010000017945 */ /* 0x000fe20003800000 */
[C---:B------:R-:W-:Y:S01]  /*2b90*/  IMAD.WIDE.U32 R46, R49.reuse, UR4, R8 ;  /* 0x00000004312e7c25 */ /* 0x040fe2000f8e0008 */
[----:B------:R-:W-:Y:S02]  /*2ba0*/  ISETP.LT.OR P2, PT, R58, 0x1, !P0 ;  /* 0x000000013a00780c */ /* 0x000fe40004741670 */
[----:B------:R-:W1:Y:S01]  /*2bb0*/  LDC.64 R56, c[0x0][0x5a8] ;  /* 0x00016a00ff387b82 */ /* 0x000e620000000a00 */
[----:B------:R-:W-:Y:S02]  /*2bc0*/  IMAD R11, R49, UR5, R0 ;  /* 0x00000005310b7c24 */ /* 0x000fe4000f8e0200 */
[----:B------:R-:W-:-:S02]  /*2bd0*/  IMAD.MOV.U32 R10, RZ, RZ, R46 ;  /* 0x000000ffff0a7224 */ /* 0x000fc400078e002e */
[----:B------:R-:W-:Y:S02]  /*2be0*/  IMAD.IADD R11, R47, 0x1, R11 ;  /* 0x000000012f0b7824 */ /* 0x000fe400078e020b */
[-C--:B0-----:R-:W-:Y:S01]  /*2bf0*/  IMAD R0, R15, R54.reuse, RZ ;  /* 0x000000360f007224 */ /* 0x081fe200078e02ff */
[----:B------:R-:W-:Y:S01]  /*2c00*/  SHF.L.U64.HI R13, R54, 0x3, R55 ;  /* 0x00000003360d7819 */ /* 0x000fe20000010237 */
[----:B------:R-:W-:-:S04]  /*2c10*/  IMAD.WIDE.U32 R8, R14, R54, R10 ;  /* 0x000000360e087225 */ /* 0x000fc800078e000a */
[----:B------:R-:W-:Y:S01]  /*2c20*/  IMAD R3, R14, R55, R0 ;  /* 0x000000370e037224 */ /* 0x000fe200078e0200 */
[----:B-1----:R-:W-:Y:S01]  /*2c30*/  IADD3 R48, P1, R8, R56, RZ ;  /* 0x0000003808307210 */ /* 0x002fe20007f3e0ff */
[----:B------:R-:W-:-:S03]  /*2c40*/  IMAD.SHL.U32 R12, R54, 0x8, RZ ;  /* 0x00000008360c7824 */ /* 0x000fc600078e00ff */
[----:B------:R-:W-:Y:S01]  /*2c50*/  IADD3.X R49, R57, R9, R3, P1, !PT ;  /* 0x0000000939317210 */ /* 0x000fe20000ffe403 */
[----:B------:R-:W-:Y:S08]  /*2c60*/  @P2 BRA `(.L_x_35) ;  /* 0x0000000000042947 */ /* 0x000ff00003800000 */
[----:B------:R0:W5:Y:S02]  /*2c70*/  LDG.E.U8 R42, desc[UR36][R48.64] ;  /* 0x00000024302a7981 */ /* 0x000164000c1e1100 */
.L_x_35:
[----:B------:R-:W-:Y:S05]  /*2c80*/  BSYNC B1 ;  /* 0x0000000000017941 */ /* 0x000fea0003800000 */
.L_x_34:
[----:B-----5:R-:W-:Y:S01]  /*2c90*/  LOP3.LUT R0, R42, 0xffff, RZ, 0xc0, !PT ;  /* 0x0000ffff2a007812 */ /* 0x020fe200078ec0ff */
[----:B------:R-:W-:Y:S01]  /*2ca0*/  IMAD.WIDE.U32 R8, R14, R54, R12 ;  /* 0x000000360e087225 */ /* 0x000fe200078e000c */
[----:B------:R-:W-:Y:S01]  /*2cb0*/  ISETP.LT.OR P3, PT, R58, 0x2, !P0 ;  /* 0x000000023a00780c */ /* 0x000fe20004761670 */
[----:B------:R-:W-:Y:S01]  /*2cc0*/  BSSY B1, `(.L_x_36) ;  /* 0x000000e000017945 */ /* 0x000fe20003800000 */
[----:B------:R-:W-:Y:S01]  /*2cd0*/  PRMT R0, R0, 0x8880, RZ ;  /* 0x0000888000007816 */ /* 0x000fe200000000ff */
[----:B------:R-:W-:Y:S01]  /*2ce0*/  IMAD.IADD R9, R3, 0x1, R9 ;  /* 0x0000000103097824 */ /* 0x000fe200078e0209 */
[----:B------:R-:W-:Y:S02]  /*2cf0*/  IADD3 R50, P4, P5, R46, R56, R8 ;  /* 0x000000382e327210 */ /* 0x000fe40007d9e008 */
[----:B------:R-:W-:Y:S01]  /*2d00*/  ISETP.GE.AND P1, PT, R53, 0x9, PT ;  /* 0x000000093500780c */ /* 0x000fe20003f26270 */
[----:B------:R-:W-:Y:S01]  /*2d10*/  IMAD R3, R0, R41, RZ ;  /* 0x0000002900037224 */ /* 0x000fe200078e02ff */
[----:B------:R-:W-:-:S02]  /*2d20*/  IADD3.X R51, R11, R57, R9, P4, P5 ;  /* 0x000000390b337210 */ /* 0x000fc400027ea409 */
[----:B------:R-:W-:Y:S01]  /*2d30*/  ISETP.LT.OR P4, PT, R58, 0x1, !P1 ;  /* 0x000000013a00780c */ /* 0x000fe20004f81670 */
[----:B------:R-:W-:-:S05]  /*2d40*/  @!P2 IMAD R9, R32, R40, R3 ;  /* 0x000000282009a224 */ /* 0x000fca00078e0203 */
[----:B------:R1:W-:Y:S01]  /*2d50*/  @!P2 STG.E.U8 desc[UR36][R20.64], R9 ;  /* 0x000000091400a986 */ /* 0x0003e2000c101124 */
[----:B------:R-:W-:Y:S06]  /*2d60*/  @P3 BRA `(.L_x_37) ;  /* 0x00000000000c3947 */ /* 0x000fec0003800000 */
[----:B------:R-:W2:Y:S02]  /*2d70*/  LDG.E.U8 R42, desc[UR36][R48.64+0x1] ;  /* 0x00000124302a7981 */ /* 0x000ea4000c1e1100 */
[----:B--2---:R-:W-:-:S05]  /*2d80*/  PRMT R0, R42, 0x8880, RZ ;  /* 0x000088802a007816 */ /* 0x004fca00000000ff */
[----:B------:R-:W-:-:S07]  /*2d90*/  IMAD R3, R0, R41, RZ ;  /* 0x0000002900037224 */ /* 0x000fce00078e02ff */
.L_x_37:
[----:B------:R-:W-:Y:S05]  /*2da0*/  BSYNC B1 ;  /* 0x0000000000017941 */ /* 0x000fea0003800000 */
.L_x_36:
[----:B------:R-:W-:Y:S01]  /*2db0*/  @!P3 IMAD R33, R33, R40, R3 ;  /* 0x000000282121b224 */ /* 0x000fe200078e0203 */
[----:B------:R-:W-:Y:S04]  /*2dc0*/  BSSY B1, `(.L_x_38) ;  /* 0x0000006000017945 */ /* 0x000fe80003800000 */
[----:B------:R2:W-:Y:S01]  /*2dd0*/  @!P3 STG.E.U8 desc[UR36][R20.64+0x1], R33 ;  /* 0x000001211400b986 */ /* 0x0005e2000c101124 */
[----:B------:R-:W-:Y:S05]  /*2de0*/  @P4 BRA `(.L_x_39) ;  /* 0x00000000000c4947 */ /* 0x000fea0003800000 */
[----:B------:R-:W3:Y:S02]  /*2df0*/  LDG.E.U8 R42, desc[UR36][R50.64] ;  /* 0x00000024322a7981 */ /* 0x000ee4000c1e1100 */
[----:B---3--:R-:W-:-:S05]  /*2e00*/  PRMT R0, R42, 0x8880, RZ ;  /* 0x000088802a007816 */ /* 0x008fca00000000ff */
[----:B------:R-:W-:-:S07]  /*2e10*/  IMAD R3, R0, R41, RZ ;  /* 0x0000002900037224 */ /* 0x000fce00078e02ff */
.L_x_39:
[----:B------:R-:W-:Y:S05]  /*2e20*/  BSYNC B1 ;  /* 0x0000000000017941 */ /* 0x000fea0003800000 */
.L_x_38:
[----:B------:R-:W-:Y:S01]  /*2e30*/  ISETP.LT.OR P3, PT, R58, 0x2, !P1 ;  /* 0x000000023a00780c */ /* 0x000fe20004f61670 */
[----:B-1----:R-:W-:Y:S01]  /*2e40*/  @!P4 IMAD R9, R34, R40, R3 ;  /* 0x000000282209c224 */ /* 0x002fe200078e0203 */
[----:B------:R-:W-:Y:S01]  /*2e50*/  BSSY B1, `(.L_x_40) ;  /* 0x000000b000017945 */ /* 0x000fe20003800000 */
[----:B------:R-:W-:Y:S02]  /*2e60*/  ISETP.LT.OR P5, PT, R58, 0x9, !P1 ;  /* 0x000000093a00780c */ /* 0x000fe40004fa1670 */
[----:B--2---:R-:W-:Y:S01]  /*2e70*/  IADD3 R33, P2, R14, 0x80, RZ ;  /* 0x000000800e217810 */ /* 0x004fe20007f5e0ff */
[----:B------:R1:W-:Y:S01]  /*2e80*/  @!P4 STG.E.U8 desc[UR36][R44.64], R9 ;  /* 0x000000092c00c986 */ /* 0x0003e2000c101124 */
[C---:B------:R-:W-:Y:S02]  /*2e90*/  ISETP.LT.OR P4, PT, R58.reuse, 0x9, !P0 ;  /* 0x000000093a00780c */ /* 0x040fe40004781670 */
[C---:B------:R-:W-:Y:S02]  /*2ea0*/  ISETP.LT.OR P0, PT, R58.reuse, 0xa, !P0 ;  /* 0x0000000a3a00780c */ /* 0x040fe40004701670 */
[----:B------:R-:W-:-:S02]  /*2eb0*/  ISETP.LT.OR P1, PT, R58, 0xa, !P1 ;  /* 0x0000000a3a00780c */ /* 0x000fc40004f21670 */
[----:B------:R-:W-:Y:S11]  /*2ec0*/  @P3 BRA `(.L_x_41) ;  /* 0x00000000000c3947 */ /* 0x000ff60003800000 */
[----:B------:R-:W2:Y:S02]  /*2ed0*/  LDG.E.U8 R42, desc[UR36][R50.64+0x1] ;  /* 0x00000124322a7981 */ /* 0x000ea4000c1e1100 */
[----:B--2---:R-:W-:-:S05]  /*2ee0*/  PRMT R0, R42, 0x8880, RZ ;  /* 0x000088802a007816 */ /* 0x004fca00000000ff */
[----:B------:R-:W-:-:S07]  /*2ef0*/  IMAD R3, R0, R41, RZ ;  /* 0x0000002900037224 */ /* 0x000fce00078e02ff */
.L_x_41:
[----:B------:R-:W-:Y:S05]  /*2f00*/  BSYNC B1 ;  /* 0x0000000000017941 */ /* 0x000fea0003800000 */
.L_x_40:
[----:B------:R-:W-:Y:S01]  /*2f10*/  @!P3 IMAD R35, R35, R40, R3 ;  /* 0x000000282323b224 */ /* 0x000fe200078e0203 */
[----:B------:R-:W-:Y:S04]  /*2f20*/  BSSY B1, `(.L_x_42) ;  /* 0x0000006000017945 */ /* 0x000fe80003800000 */
[----:B------:R2:W-:Y:S01]  /*2f30*/  @!P3 STG.E.U8 desc[UR36][R44.64+0x1], R35 ;  /* 0x000001232c00b986 */ /* 0x0005e2000c101124 */
[----:B------:R-:W-:Y:S05]  /*2f40*/  @P4 BRA `(.L_x_43) ;  /* 0x00000000000c4947 */ /* 0x000fea0003800000 */
[----:B------:R-:W3:Y:S02]  /*2f50*/  LDG.E.U8 R42, desc[UR36][R48.64+0x8] ;  /* 0x00000824302a7981 */ /* 0x000ee4000c1e1100 */
[----:B---3--:R-:W-:-:S05]  /*2f60*/  PRMT R0, R42, 0x8880, RZ ;  /* 0x000088802a007816 */ /* 0x008fca00000000ff */
[----:B------:R-:W-:-:S07]  /*2f70*/  IMAD R3, R0, R41, RZ ;  /* 0x0000002900037224 */ /* 0x000fce00078e02ff */
.L_x_43:
[----:B------:R-:W-:Y:S05]  /*2f80*/  BSYNC B1 ;  /* 0x0000000000017941 */ /* 0x000fea0003800000 */
.L_x_42:
[----:B-1----:R-:W-:Y:S01]  /*2f90*/  @!P4 IMAD R9, R36, R40, R3 ;  /* 0x000000282409c224 */ /* 0x002fe200078e0203 */
[----:B------:R-:W-:Y:S01]  /*2fa0*/  BSSY B1, `(.L_x_44) ;  /* 0x0000007000017945 */ /* 0x000fe20003800000 */
[----:B------:R-:W-:-:S03]  /*2fb0*/  IMAD.X R15, RZ, RZ, R15, P2 ;  /* 0x000000ffff0f7224 */ /* 0x000fc600010e060f */
[----:B------:R1:W-:Y:S01]  /*2fc0*/  @!P4 STG.E.U8 desc[UR36][R20.64+0x8], R9 ;  /* 0x000008091400c986 */ /* 0x0003e2000c101124 */
[----:B------:R-:W-:Y:S05]  /*2fd0*/  @P0 BRA `(.L_x_45) ;  /* 0x00000000000c0947 */ /* 0x000fea0003800000 */
[----:B------:R-:W3:Y:S02]  /*2fe0*/  LDG.E.U8 R42, desc[UR36][R48.64+0x9] ;  /* 0x00000924302a7981 */ /* 0x000ee4000c1e1100 */
[----:B---3--:R-:W-:-:S05]  /*2ff0*/  PRMT R0, R42, 0x8880, RZ ;  /* 0x000088802a007816 */ /* 0x008fca00000000ff */
[----:B------:R-:W-:-:S07]  /*3000*/  IMAD R3, R0, R41, RZ ;  /* 0x0000002900037224 */ /* 0x000fce00078e02ff */
.L_x_45:
[----:B------:R-:W-:Y:S05]  /*3010*/  BSYNC B1 ;  /* 0x0000000000017941 */ /* 0x000fea0003800000 */
.L_x_44:
[----:B------:R-:W-:Y:S01]  /*3020*/  @!P0 IMAD R37, R37, R40, R3 ;  /* 0x0000002825258224 */ /* 0x000fe200078e0203 */
[----:B------:R-:W-:Y:S01]  /*3030*/  BSSY B1, `(.L_x_46) ;  /* 0x0000007000017945 */ /* 0x000fe20003800000 */
[----:B------:R-:W-:-:S03]  /*3040*/  IMAD R8, R15, R54, RZ ;  /* 0x000000360f087224 */ /* 0x000fc600078e02ff */
[----:B------:R3:W-:Y:S01]  /*3050*/  @!P0 STG.E.U8 desc[UR36][R20.64+0x9], R37 ;  /* 0x0000092514008986 */ /* 0x0007e2000c101124 */
[----:B------:R-:W-:Y:S05]  /*3060*/  @P5 BRA `(.L_x_47) ;  /* 0x00000000000c5947 */ /* 0x000fea0003800000 */
[----:B------:R-:W4:Y:S02]  /*3070*/  LDG.E.U8 R42, desc[UR36][R50.64+0x8] ;  /* 0x00000824322a7981 */ /* 0x000f24000c1e1100 */
[----:B----4-:R-:W-:-:S05]  /*3080*/  PRMT R0, R42, 0x8880, RZ ;  /* 0x000088802a007816 */ /* 0x010fca00000000ff */
[----:B------:R-:W-:-:S07]  /*3090*/  IMAD R3, R0, R41, RZ ;  /* 0x0000002900037224 */ /* 0x000fce00078e02ff */
.L_x_47:
[----:B------:R-:W-:Y:S05]  /*30a0*/  BSYNC B1 ;  /* 0x0000000000017941 */ /* 0x000fea0003800000 */
.L_x_46:
[----:B------:R-:W-:Y:S01]  /*30b0*/  @!P5 IMAD R15, R38, R40, R3 ;  /* 0x00000028260fd224 */ /* 0x000fe200078e0203 */
[----:B------:R-:W-:Y:S01]  /*30c0*/  BSSY B1, `(.L_x_48) ;  /* 0x0000009000017945 */ /* 0x000fe20003800000 */
[C---:B-1-3--:R-:W-:Y:S02]  /*30d0*/  IMAD R21, R33.reuse, R55, R8 ;  /* 0x0000003721157224 */ /* 0x04afe400078e0208 */
[CC--:B------:R-:W-:Y:S01]  /*30e0*/  IMAD.WIDE.U32 R12, R33.reuse, R54.reuse, R12 ;  /* 0x00000036210c7225 */ /* 0x0c0fe200078e000c */
[----:B------:R1:W-:Y:S03]  /*30f0*/  @!P5 STG.E.U8 desc[UR36][R44.64+0x8], R15 ;  /* 0x0000080f2c00d986 */ /* 0x0003e6000c101124 */
[----:B------:R-:W-:Y:S01]  /*3100*/  IMAD.WIDE.U32 R8, R33, R54, R10 ;  /* 0x0000003621087225 */ /* 0x000fe200078e000a */
[----:B------:R-:W-:Y:S06]  /*3110*/  @P1 BRA `(.L_x_49) ;  /* 0x00000000000c1947 */ /* 0x000fec0003800000 */
[----:B------:R-:W3:Y:S02]  /*3120*/  LDG.E.U8 R42, desc[UR36][R50.64+0x9] ;  /* 0x00000924322a7981 */ /* 0x000ee4000c1e1100 */
[----:B---3--:R-:W-:-:S05]  /*3130*/  PRMT R0, R42, 0x8880, RZ ;  /* 0x000088802a007816 */ /* 0x008fca00000000ff */
[----:B------:R-:W-:-:S07]  /*3140*/  IMAD R3, R0, R41, RZ ;  /* 0x0000002900037224 */ /* 0x000fce00078e02ff */
.L_x_49:
[----:B------:R-:W-:Y:S05]  /*3150*/  BSYNC B1 ;  /* 0x0000000000017941 */ /* 0x000fea0003800000 */
.L_x_48:
[----:B------:R-:W-:Y:S01]  /*3160*/  @!P1 IMAD R39, R39, R40, R3 ;  /* 0x0000002827279224 */ /* 0x000fe200078e0203 */
[----:B------:R-:W-:Y:S01]  /*3170*/  ISETP.GE.AND P2, PT, R53, 0x81, PT ;  /* 0x000000813500780c */ /* 0x000fe20003f46270 */
[----:B------:R-:W-:Y:S01]  /*3180*/  BSSY B1, `(.L_x_50) ;  /* 0x000000c000017945 */ /* 0x000fe20003800000 */
[----:B------:R-:W-:Y:S02]  /*3190*/  IADD3 R8, P5, R8, R56, RZ ;  /* 0x0000003808087210 */ /* 0x000fe40007fbe0ff */
[----:B------:R3:W-:Y:S01]  /*31a0*/  @!P1 STG.E.U8 desc[UR36][R44.64+0x9], R39 ;  /* 0x000009272c009986 */ /* 0x0007e2000c101124 */
[----:B------:R-:W-:Y:S02]  /*31b0*/  ISETP.LT.OR P1, PT, R58, 0x1, !P2 ;  /* 0x000000013a00780c */ /* 0x000fe40005721670 */
[----:B------:R-:W-:Y:S02]  /*31c0*/  IADD3.X R9, R57, R9, R21, P5, !PT ;  /* 0x0000000939097210 */ /* 0x000fe40002ffe415 */
[----:B------:R-:W-:-:S02]  /*31d0*/  ISETP.GE.AND P0, PT, R53, 0x89, PT ;  /* 0x000000893500780c */ /* 0x000fc40003f06270 */
[----:B------:R-:W-:Y:S02]  /*31e0*/  IADD3 R46, P4, P3, R46, R56, R12 ;  /* 0x000000382e2e7210 */ /* 0x000fe40007b9e00c */
[----:B------:R-:W-:-:S05]  /*31f0*/  ISETP.LT.OR P5, PT, R58, 0x2, !P2 ;  /* 0x000000023a00780c */ /* 0x000fca00057a1670 */
[----:B---3--:R-:W-:Y:S08]  /*3200*/  @P1 BRA `(.L_x_51) ;  /* 0x00000000000c1947 */ /* 0x008ff00003800000 */
[----:B------:R-:W3:Y:S02]  /*3210*/  LDG.E.U8 R42, desc[UR36][R8.64] ;  /* 0x00000024082a7981 */ /* 0x000ee4000c1e1100 */
[----:B---3--:R-:W-:-:S05]  /*3220*/  PRMT R0, R42, 0x8880, RZ ;  /* 0x000088802a007816 */ /* 0x008fca00000000ff */
[----:B------:R-:W-:-:S07]  /*3230*/  IMAD R3, R0, R41, RZ ;  /* 0x0000002900037224 */ /* 0x000fce00078e02ff */
.L_x_51:
[----:B------:R-:W-:Y:S05]  /*3240*/  BSYNC B1 ;  /* 0x0000000000017941 */ /* 0x000fea0003800000 */
.L_x_50:
[----:B-1----:R-:W-:Y:S01]  /*3250*/  @!P1 IMAD R15, R24, R40, R3 ;  /* 0x00000028180f9224 */ /* 0x002fe200078e0203 */
[----:B------:R-:W-:Y:S01]  /*3260*/  BSSY B1, `(.L_x_52) ;  /* 0x0000007000017945 */ /* 0x000fe20003800000 */
[----:B------:R-:W-:-:S03]  /*3270*/  IMAD.IADD R12, R21, 0x1, R13 ;  /* 0x00000001150c7824 */ /* 0x000fc600078e020d */
[----:B------:R1:W-:Y:S01]  /*3280*/  @!P1 STG.E.U8 desc[UR36][R6.64], R15 ;  /* 0x0000000f06009986 */ /* 0x0003e2000c101124 */
[----:B------:R-:W-:Y:S05]  /*3290*/  @P5 BRA `(.L_x_53) ;  /* 0x00000000000c5947 */ /* 0x000fea0003800000 */
[----:B------:R-:W3:Y:S02]  /*32a0*/  LDG.E.U8 R42, desc[UR36][R8.64+0x1] ;  /* 0x00000124082a7981 */ /* 0x000ee4000c1e1100 */
[----:B---3--:R-:W-:-:S05]  /*32b0*/  PRMT R0, R42, 0x8880, RZ ;  /* 0x000088802a007816 */ /* 0x008fca00000000ff */
[----:B------:R-:W-:-:S07]  /*32c0*/  IMAD R3, R0, R41, RZ ;  /* 0x0000002900037224 */ /* 0x000fce00078e02ff */
.L_x_53:
[----:B------:R-:W-:Y:S05]  /*32d0*/  BSYNC B1 ;  /* 0x0000000000017941 */ /* 0x000fea0003800000 */
.L_x_52:
[C---:B------:R-:W-:Y:S01]  /*32e0*/  ISETP.LT.OR P1, PT, R58.reuse, 0x1, !P0 ;  /* 0x000000013a00780c */ /* 0x040fe20004721670 */
[----:B------:R-:W-:Y:S01]  /*32f0*/  @!P5 IMAD R25, R25, R40, R3 ;  /* 0x000000281919d224 */ /* 0x000fe200078e0203 */
[----:B------:R-:W-:Y:S01]  /*3300*/  BSSY B1, `(.L_x_54) ;  /* 0x000000b000017945 */ /* 0x000fe20003800000 */
[----:B------:R-:W-:Y:S02]  /*3310*/  IADD3.X R47, R11, R57, R12, P4, P3 ;  /* 0x000000390b2f7210 */ /* 0x000fe400027e640c */
[C---:B------:R-:W-:Y:S01]  /*3320*/  ISETP.LT.OR P3, PT, R58.reuse, 0x9, !P2 ;  /* 0x000000093a00780c */ /* 0x040fe20005761670 */
[----:B------:R3:W-:Y:S01]  /*3330*/  @!P5 STG.E.U8 desc[UR36][R6.64+0x1], R25 ;  /* 0x000001190600d986 */ /* 0x0007e2000c101124 */
[C---:B------:R-:W-:Y:S02]  /*3340*/  ISETP.LT.OR P4, PT, R58.reuse, 0x2, !P0 ;  /* 0x000000023a00780c */ /* 0x040fe40004781670 */
[C---:B------:R-:W-:Y:S02]  /*3350*/  ISETP.LT.OR P2, PT, R58.reuse, 0xa, !P2 ;  /* 0x0000000a3a00780c */ /* 0x040fe40005741670 */
[----:B------:R-:W-:-:S02]  /*3360*/  ISETP.LT.OR P5, PT, R58, 0x9, !P0 ;  /* 0x000000093a00780c */ /* 0x000fc400047a1670 */
[----:B------:R-:W-:Y:S11]  /*3370*/  @P1 BRA `(.L_x_55) ;  /* 0x00000000000c1947 */ /* 0x000ff60003800000 */
[----:B------:R-:W4:Y:S02]  /*3380*/  LDG.E.U8 R42, desc[UR36][R46.64] ;  /* 0x000000242e2a7981 */ /* 0x000f24000c1e1100 */
[----:B----4-:R-:W-:-:S05]  /*3390*/  PRMT R0, R42, 0x8880, RZ ;  /* 0x000088802a007816 */ /* 0x010fca00000000ff */
[----:B------:R-:W-:-:S07]  /*33a0*/  IMAD R3, R0, R41, RZ ;  /* 0x0000002900037224 */ /* 0x000fce00078e02ff */
.L_x_55:
[----:B------:R-:W-:Y:S05]  /*33b0*/  BSYNC B1 ;  /* 0x0000000000017941 */ /* 0x000fea0003800000 */
.L_x_54:
[----:B------:R-:W-:Y:S01]  /*33c0*/  @!P1 IMAD R11, R26, R40, R3 ;  /* 0x000000281a0b9224 */ /* 0x000fe200078e0203 */
[----:B------:R-:W-:Y:S04]  /*33d0*/  BSSY B1, `(.L_x_56) ;  /* 0x0000006000017945 */ /* 0x000fe80003800000 */
[----:B------:R4:W-:Y:S01]  /*33e0*/  @!P1 STG.E.U8 desc[UR36][R4.64], R11 ;  /* 0x0000000b04009986 */ /* 0x0009e2000c101124 */
[----:B------:R-:W-:Y:S05]  /*33f0*/  @P4 BRA `(.L_x_57) ;  /* 0x00000000000c4947 */ /* 0x000fea0003800000 */
[----:B------:R-:W5:Y:S02]  /*3400*/  LDG.E.U8 R42, desc[UR36][R46.64+0x1] ;  /* 0x000001242e2a7981 */ /* 0x000f64000c1e1100 */
[----:B-----5:R-:W-:-:S05]  /*3410*/  PRMT R0, R42, 0x8880, RZ ;  /* 0x000088802a007816 */ /* 0x020fca00000000ff */
[----:B------:R-:W-:-:S07]  /*3420*/  IMAD R3, R0, R41, RZ ;  /* 0x0000002900037224 */ /* 0x000fce00078e02ff */
.L_x_57:
[----:B------:R-:W-:Y:S05]  /*3430*/  BSYNC B1 ;  /* 0x0000000000017941 */ /* 0x000fea0003800000 */
.L_x_56:
[----:B------:R-:W-:Y:S01]  /*3440*/  @!P4 IMAD R27, R27, R40, R3 ;  /* 0x000000281b1bc224 */ /* 0x000fe200078e0203 */
[----:B------:R-:W-:Y:S04]  /*3450*/  BSSY B1, `(.L_x_58) ;  /* 0x0000006000017945 */ /* 0x000fe80003800000 */
[----:B------:R0:W-:Y:S01]  /*3460*/  @!P4 STG.E.U8 desc[UR36][R4.64+0x1], R27 ;  /* 0x0000011b0400c986 */ /* 0x0001e2000c101124 */
[----:B------:R-:W-:Y:S05]  /*3470*/  @P3 BRA `(.L_x_59) ;  /* 0x00000000000c3947 */ /* 0x000fea0003800000 */
[----:B------:R-:W5:Y:S02]  /*3480*/  LDG.E.U8 R42, desc[UR36][R8.64+0x8] ;  /* 0x00000824082a7981 */ /* 0x000f64000c1e1100 */
[----:B-----5:R-:W-:-:S05]  /*3490*/  PRMT R0, R42, 0x8880, RZ ;  /* 0x000088802a007816 */ /* 0x020fca00000000ff */
[----:B------:R-:W-:-:S07]  /*34a0*/  IMAD R3, R0, R41, RZ ;  /* 0x0000002900037224 */ /* 0x000fce00078e02ff */
.L_x_59:
[----:B------:R-:W-:Y:S05]  /*34b0*/  BSYNC B1 ;  /* 0x0000000000017941 */ /* 0x000fea0003800000 */
.L_x_58:
[----:B----4-:R-:W-:Y:S01]  /*34c0*/  @!P3 IMAD R11, R28, R40, R3 ;  /* 0x000000281c0bb224 */ /* 0x010fe200078e0203 */
[----:B------:R-:W-:Y:S04]  /*34d0*/  BSSY B1, `(.L_x_60) ;  /* 0x0000006000017945 */ /* 0x000fe80003800000 */
[----:B------:R4:W-:Y:S01]  /*34e0*/  @!P3 STG.E.U8 desc[UR36][R6.64+0x8], R11 ;  /* 0x0000080b0600b986 */ /* 0x0009e2000c101124 */
[----:B------:R-:W-:Y:S05]  /*34f0*/  @P2 BRA `(.L_x_61) ;  /* 0x00000000000c2947 */ /* 0x000fea0003800000 */
[----:B------:R-:W5:Y:S02]  /*3500*/  LDG.E.U8 R42, desc[UR36][R8.64+0x9] ;  /* 0x00000924082a7981 */ /* 0x000f64000c1e1100 */
[----:B-----5:R-:W-:-:S05]  /*3510*/  PRMT R0, R42, 0x8880, RZ ;  /* 0x000088802a007816 */ /* 0x020fca00000000ff */
[----:B------:R-:W-:-:S07]  /*3520*/  IMAD R3, R0, R41, RZ ;  /* 0x0000002900037224 */ /* 0x000fce00078e02ff */
.L_x_61:
[----:B------:R-:W-:Y:S05]  /*3530*/  BSYNC B1 ;  /* 0x0000000000017941 */ /* 0x000fea0003800000 */
.L_x_60:
[----:B------:R-:W-:Y:S01]  /*3540*/  @!P2 IMAD R29, R29, R40, R3 ;  /* 0x000000281d1da224 */ /* 0x000fe200078e0203 */
[----:B------:R-:W-:Y:S04]  /*3550*/  BSSY B1, `(.L_x_62) ;  /* 0x0000006000017945 */ /* 0x000fe80003800000 */
[----:B------:R0:W-:Y:S01]  /*3560*/  @!P2 STG.E.U8 desc[UR36][R6.64+0x9], R29 ;  /* 0x0000091d0600a986 */ /* 0x0001e2000c101124 */
[----:B------:R-:W-:Y:S05]  /*3570*/  @P5 BRA `(.L_x_63) ;  /* 0x00000000000c5947 */ /* 0x000fea0003800000 */
[----:B------:R-:W5:Y:S02]  /*3580*/  LDG.E.U8 R42, desc[UR36][R46.64+0x8] ;  /* 0x000008242e2a7981 */ /* 0x000f64000c1e1100 */
[----:B-----5:R-:W-:-:S05]  /*3590*/  PRMT R0, R42, 0x8880, RZ ;  /* 0x000088802a007816 */ /* 0x020fca00000000ff */
[----:B------:R-:W-:-:S07]  /*35a0*/  IMAD R3, R0, R41, RZ ;  /* 0x0000002900037224 */ /* 0x000fce00078e02ff */
.L_x_63:
[----:B------:R-:W-:Y:S05]  /*35b0*/  BSYNC B1 ;  /* 0x0000000000017941 */ /* 0x000fea0003800000 */
.L_x_62:
[----:B01-34-:R-:W-:Y:S01]  /*35c0*/  @!P5 IMAD R7, R30, R40, R3 ;  /* 0x000000281e07d224 */ /* 0x01bfe200078e0203 */
[----:B------:R-:W-:Y:S01]  /*35d0*/  ISETP.LT.OR P0, PT, R58, 0xa, !P0 ;  /* 0x0000000a3a00780c */ /* 0x000fe20004701670 */
[----:B------:R-:W-:Y:S03]  /*35e0*/  BSSY B1, `(.L_x_64) ;  /* 0x0000006000017945 */ /* 0x000fe60003800000 */
[----:B------:R0:W-:Y:S09]  /*35f0*/  @!P5 STG.E.U8 desc[UR36][R4.64+0x8], R7 ;  /* 0x000008070400d986 */ /* 0x0001f2000c101124 */
[----:B------:R-:W-:Y:S05]  /*3600*/  @P0 BRA `(.L_x_65) ;  /* 0x00000000000c0947 */ /* 0x000fea0003800000 */
[----:B------:R-:W3:Y:S02]  /*3610*/  LDG.E.U8 R42, desc[UR36][R46.64+0x9] ;  /* 0x000009242e2a7981 */ /* 0x000ee4000c1e1100 */
[----:B---3--:R-:W-:-:S05]  /*3620*/  PRMT R0, R42, 0x8880, RZ ;  /* 0x000088802a007816 */ /* 0x008fca00000000ff */
[----:B------:R-:W-:-:S07]  /*3630*/  IMAD R3, R0, R41, RZ ;  /* 0x0000002900037224 */ /* 0x000fce00078e02ff */
.L_x_65:
[----:B------:R-:W-:Y:S05]  /*3640*/  BSYNC B1 ;  /* 0x0000000000017941 */ /* 0x000fea0003800000 */
.L_x_64:
[----:B------:R-:W-:Y:S01]  /*3650*/  IMAD R3, R31, R40, R3 ;  /* 0x000000281f037224 */ /* 0x000fe200078e0203 */
[----:B------:R-:W-:Y:S06]  /*3660*/  @P0 BRA `(.L_x_66) ;  /* 0x0000000000d80947 */ /* 0x000fec0003800000 */
[----:B------:R1:W-:Y:S01]  /*3670*/  STG.E.U8 desc[UR36][R4.64+0x9], R3 ;  /* 0x0000090304007986 */ /* 0x0003e2000c101124 */
[----:B------:R-:W-:Y:S05]  /*3680*/  BRA `(.L_x_66) ;  /* 0x0000000000d07947 */ /* 0x000fea0003800000 */
.L_x_33:
[C---:B------:R-:W-:Y:S02]  /*3690*/  ISETP.GE.AND P2, PT, R53.reuse, 0x1, PT ;  /* 0x000000013500780c */ /* 0x040fe40003f46270 */
[----:B------:R-:W-:Y:S02]  /*36a0*/  ISETP.GE.AND P1, PT, R53, 0x9, PT ;  /* 0x000000093500780c */ /* 0x000fe40003f26270 */
[C---:B------:R-:W-:Y:S02]  /*36b0*/  ISETP.LT.OR P3, PT, R58.reuse, 0x1, !P2 ;  /* 0x000000013a00780c */ /* 0x040fe40005761670 */
[C---:B------:R-:W-:Y:S02]  /*36c0*/  ISETP.LT.OR P0, PT, R58.reuse, 0x2, !P2 ;  /* 0x000000023a00780c */ /* 0x040fe40005701670 */
[C---:B------:R-:W-:Y:S02]  /*36d0*/  ISETP.LT.OR P5, PT, R58.reuse, 0x1, !P1 ;  /* 0x000000013a00780c */ /* 0x040fe40004fa1670 */
[----:B------:R-:W-:-:S02]  /*36e0*/  ISETP.LT.OR P4, PT, R58, 0x9, !P2 ;  /* 0x000000093a00780c */ /* 0x000fc40005781670 */
[----:B------:R-:W-:-:S05]  /*36f0*/  ISETP.LT.OR P2, PT, R58, 0xa, !P2 ;  /* 0x0000000a3a00780c */ /* 0x000fca0005741670 */
[-C--:B------:R-:W-:Y:S02]  /*3700*/  @!P3 IMAD R3, R32, R40.reuse, RZ ;  /* 0x000000282003b224 */ /* 0x080fe400078e02ff */
[-C--:B------:R-:W-:Y:S02]  /*3710*/  @!P0 IMAD R33, R33, R40.reuse, RZ ;  /* 0x0000002821218224 */ /* 0x080fe400078e02ff */
[-C--:B------:R-:W-:Y:S01]  /*3720*/  @!P5 IMAD R9, R34, R40.reuse, RZ ;  /* 0x000000282209d224 */ /* 0x080fe200078e02ff */
[----:B------:R0:W-:Y:S01]  /*3730*/  @!P3 STG.E.U8 desc[UR36][R20.64], R3 ;  /* 0x000000031400b986 */ /* 0x0001e2000c101124 */
[----:B------:R-:W-:Y:S01]  /*3740*/  ISETP.LT.OR P3, PT, R58, 0x2, !P1 ;  /* 0x000000023a00780c */ /* 0x000fe20004f61670 */
[-C--:B------:R-:W-:Y:S02]  /*3750*/  @!P4 IMAD R11, R36, R40.reuse, RZ ;  /* 0x00000028240bc224 */ /* 0x080fe400078e02ff */
[----:B------:R-:W-:Y:S01]  /*3760*/  @!P0 STG.E.U8 desc[UR36][R20.64+0x1], R33 ;  /* 0x0000012114008986 */ /* 0x000fe2000c101124 */
[----:B------:R-:W-:Y:S01]  /*3770*/  ISETP.GE.AND P0, PT, R53, 0x81, PT ;  /* 0x000000813500780c */ /* 0x000fe20003f06270 */
[----:B------:R-:W-:-:S02]  /*3780*/  @!P2 IMAD R37, R37, R40, RZ ;  /* 0x000000282525a224 */ /* 0x000fc400078e02ff */
[----:B------:R1:W-:Y:S01]  /*3790*/  @!P5 STG.E.U8 desc[UR36][R44.64], R9 ;  /* 0x000000092c00d986 */ /* 0x0003e2000c101124 */
[C---:B------:R-:W-:Y:S02]  /*37a0*/  ISETP.LT.OR P5, PT, R58.reuse, 0x9, !P1 ;  /* 0x000000093a00780c */ /* 0x040fe40004fa1670 */
[----:B------:R-:W-:-:S03]  /*37b0*/  ISETP.LT.OR P1, PT, R58, 0xa, !P1 ;  /* 0x0000000a3a00780c */ /* 0x000fc60004f21670 */
[----:B------:R-:W-:-:S05]  /*37c0*/  @!P3 IMAD R35, R35, R40, RZ ;  /* 0x000000282323b224 */ /* 0x000fca00078e02ff */
[----:B------:R-:W-:Y:S01]  /*37d0*/  @!P3 STG.E.U8 desc[UR36][R44.64+0x1], R35 ;  /* 0x000001232c00b986 */ /* 0x000fe2000c101124 */
[----:B------:R-:W-:Y:S02]  /*37e0*/  ISETP.LT.OR P3, PT, R58, 0x1, !P0 ;  /* 0x000000013a00780c */ /* 0x000fe40004761670 */
[-C--:B0-----:R-:W-:Y:S01]  /*37f0*/  @!P5 IMAD R3, R38, R40.reuse, RZ ;  /* 0x000000282603d224 */ /* 0x081fe200078e02ff */
[----:B------:R0:W-:Y:S01]  /*3800*/  @!P4 STG.E.U8 desc[UR36][R20.64+0x8], R11 ;  /* 0x0000080b1400c986 */ /* 0x0001e2000c101124 */
[----:B------:R-:W-:Y:S01]  /*3810*/  ISETP.LT.OR P4, PT, R58, 0x2, !P0 ;  /* 0x000000023a00780c */ /* 0x000fe20004781670 */
[----:B------:R-:W-:Y:S02]  /*3820*/  @!P1 IMAD R39, R39, R40, RZ ;  /* 0x0000002827279224 */ /* 0x000fe400078e02ff */
[----:B------:R-:W-:Y:S01]  /*3830*/  @!P2 STG.E.U8 desc[UR36][R20.64+0x9], R37 ;  /* 0x000009251400a986 */ /* 0x000fe2000c101124 */
[----:B------:R-:W-:-:S03]  /*3840*/  ISETP.GE.AND P2, PT, R53, 0x89, PT ;  /* 0x000000893500780c */ /* 0x000fc60003f46270 */
[----:B------:R-:W-:Y:S01]  /*3850*/  @!P5 STG.E.U8 desc[UR36][R44.64+0x8], R3 ;  /* 0x000008032c00d986 */ /* 0x000fe2000c101124 */
[----:B------:R-:W-:Y:S01]  /*3860*/  ISETP.LT.OR P5, PT, R58, 0x9, !P2 ;  /* 0x000000093a00780c */ /* 0x000fe200057a1670 */
[-C--:B-1----:R-:W-:Y:S02]  /*3870*/  @!P3 IMAD R9, R24, R40.reuse, RZ ;  /* 0x000000281809b224 */ /* 0x082fe400078e02ff */
[----:B------:R-:W-:Y:S01]  /*3880*/  @!P1 STG.E.U8 desc[UR36][R44.64+0x9], R39 ;  /* 0x000009272c009986 */ /* 0x000fe2000c101124 */
[C---:B------:R-:W-:Y:S01]  /*3890*/  ISETP.LT.OR P1, PT, R58.reuse, 0x1, !P2 ;  /* 0x000000013a00780c */ /* 0x040fe20005721670 */
[----:B------:R-:W-:Y:S02]  /*38a0*/  @!P4 IMAD R25, R25, R40, RZ ;  /* 0x000000281919c224 */ /* 0x000fe400078e02ff */
[----:B------:R1:W-:Y:S01]  /*38b0*/  @!P3 STG.E.U8 desc[UR36][R6.64], R9 ;  /* 0x000000090600b986 */ /* 0x0003e2000c101124 */
[C---:B------:R-:W-:Y:S02]  /*38c0*/  ISETP.LT.OR P3, PT, R58.reuse, 0x9, !P0 ;  /* 0x000000093a00780c */ /* 0x040fe40004761670 */
[C---:B------:R-:W-:Y:S01]  /*38d0*/  ISETP.LT.OR P0, PT, R58.reuse, 0xa, !P0 ;  /* 0x0000000a3a00780c */ /* 0x040fe20004701670 */
[----:B------:R2:W-:Y:S01]  /*38e0*/  @!P4 STG.E.U8 desc[UR36][R6.64+0x1], R25 ;  /* 0x000001190600c986 */ /* 0x0005e2000c101124 */
[----:B------:R-:W-:-:S02]  /*38f0*/  ISETP.LT.OR P4, PT, R58, 0x2, !P2 ;  /* 0x000000023a00780c */ /* 0x000fc40005781670 */
[----:B------:R-:W-:-:S03]  /*3900*/  ISETP.LT.OR P2, PT, R58, 0xa, !P2 ;  /* 0x0000000a3a00780c */ /* 0x000fc60005741670 */
[-C--:B0-----:R-:W-:Y:S02]  /*3910*/  @!P1 IMAD R11, R26, R40.reuse, RZ ;  /* 0x000000281a0b9224 */ /* 0x081fe400078e02ff */
[-C--:B-1----:R-:W-:Y:S02]  /*3920*/  @!P5 IMAD R9, R30, R40.reuse, RZ ;  /* 0x000000281e09d224 */ /* 0x082fe400078e02ff */
[-C--:B------:R-:W-:Y:S01]  /*3930*/  @!P3 IMAD R3, R28, R40.reuse, RZ ;  /* 0x000000281c03b224 */ /* 0x080fe200078e02ff */
[----:B------:R2:W-:Y:S01]  /*3940*/  @!P1 STG.E.U8 desc[UR36][R4.64], R11 ;  /* 0x0000000b04009986 */ /* 0x0005e2000c101124 */
[-C--:B------:R-:W-:Y:S02]  /*3950*/  @!P0 IMAD R29, R29, R40.reuse, RZ ;  /* 0x000000281d1d8224 */ /* 0x080fe400078e02ff */
[-C--:B------:R-:W-:Y:S02]  /*3960*/  @!P4 IMAD R27, R27, R40.reuse, RZ ;  /* 0x000000281b1bc224 */ /* 0x080fe400078e02ff */
[----:B------:R-:W-:-:S03]  /*3970*/  @!P2 IMAD R31, R31, R40, RZ ;  /* 0x000000281f1fa224 */ /* 0x000fc600078e02ff */
[----:B------:R2:W-:Y:S04]  /*3980*/  @!P4 STG.E.U8 desc[UR36][R4.64+0x1], R27 ;  /* 0x0000011b0400c986 */ /* 0x0005e8000c101124 */
[----:B------:R2:W-:Y:S04]  /*3990*/  @!P3 STG.E.U8 desc[UR36][R6.64+0x8], R3 ;  /* 0x000008030600b986 */ /* 0x0005e8000c101124 */
[----:B------:R2:W-:Y:S04]  /*39a0*/  @!P0 STG.E.U8 desc[UR36][R6.64+0x9], R29 ;  /* 0x0000091d06008986 */ /* 0x0005e8000c101124 */
[----:B------:R2:W-:Y:S04]  /*39b0*/  @!P5 STG.E.U8 desc[UR36][R4.64+0x8], R9 ;  /* 0x000008090400d986 */ /* 0x0005e8000c101124 */
[----:B------:R2:W-:Y:S02]  /*39c0*/  @!P2 STG.E.U8 desc[UR36][R4.64+0x9], R31 ;  /* 0x0000091f0400a986 */ /* 0x0005e4000c101124 */
.L_x_66:
[----:B------:R-:W-:Y:S05]  /*39d0*/  BSYNC B0 ;  /* 0x0000000000007941 */ /* 0x000fea0003800000 */
.L_x_32:
[----:B------:R-:W-:Y:S01]  /*39e0*/  ULDC UR4, c[0x0][0xc] ;  /* 0x0000030000047ab9 */ /* 0x000fe20000000800 */
[----:B------:R-:W-:Y:S01]  /*39f0*/  ULDC UR5, c[0x0][0x10] ;  /* 0x0000040000057ab9 */ /* 0x000fe20000000800 */
[----:B012---:R-:W0:Y:S01]  /*3a00*/  LDC R5, c[0x0][0x14] ;  /* 0x00000500ff057b82 */ /* 0x007e220000000800 */
[----:B------:R-:W-:Y:S01]  /*3a10*/  UIMAD.WIDE.U32 UR4, UR4, UR5, URZ ;  /* 0x00000005040472a5 */ /* 0x000fe2000f8e003f */
[----:B------:R-:W-:Y:S01]  /*3a20*/  IMAD.MOV.U32 R3, RZ, RZ, R17 ;  /* 0x000000ffff037224 */ /* 0x000fe200078e0011 */
[----:B------:R-:W-:Y:S01]  /*3a30*/  PRMT R0, RZ, 0x7610, R0 ;  /* 0x00007610ff007816 */ /* 0x000fe20000000000 */
[----:B------:R-:W-:Y:S02]  /*3a40*/  IMAD.MOV.U32 R44, RZ, RZ, -0x1 ;  /* 0xffffffffff2c7424 */ /* 0x000fe400078e00ff */
[----:B------:R-:W-:Y:S02]  /*3a50*/  IMAD.MOV.U32 R49, RZ, RZ, -0x1 ;  /* 0xffffffffff317424 */ /* 0x000fe400078e00ff */
[----:B0-----:R-:W-:-:S04]  /*3a60*/  IMAD.WIDE.U32 R2, R5, UR4, R2 ;  /* 0x0000000405027c25 */ /* 0x001fc8000f8e0002 */
[----:B------:R-:W-:Y:S01]  /*3a70*/  IMAD R5, R5, UR5, RZ ;  /* 0x0000000505057c24 */ /* 0x000fe2000f8e02ff */
[----:B------:R-:W-:Y:S02]  /*3a80*/  ULDC.64 UR4, c[0x0][0x650] ;  /* 0x0001940000047ab9 */ /* 0x000fe40000000a00 */
[----:B------:R-:W-:Y:S01]  /*3a90*/  ISETP.GE.U32.AND P0, PT, R2, UR4, PT ;  /* 0x0000000402007c0c */ /* 0x000fe2000bf06070 */
[----:B------:R-:W-:-:S05]  /*3aa0*/  IMAD.IADD R17, R3, 0x1, R5 ;  /* 0x0000000103117824 */ /* 0x000fca00078e0205 */
[----:B------:R-:W-:-:S13]  /*3ab0*/  ISETP.GE.U32.AND.EX P0, PT, R17, UR5, PT, P0 ;  /* 0x0000000511007c0c */ /* 0x000fda000bf06100 */
[----:B------:R-:W-:Y:S05]  /*3ac0*/  @P0 BRA `(.L_x_67) ;  /* 0x0000000400680947 */ /* 0x000fea0003800000 */
[----:B------:R-:W0:Y:S01]  /*3ad0*/  S2R R12, SR_CTAID.X ;  /* 0x00000000000c7919 */ /* 0x000e220000002500 */
[----:B------:R-:W1:Y:S01]  /*3ae0*/  LDC.64 R10, c[0x0][0x628] ;  /* 0x00018a00ff0a7b82 */ /* 0x000e620000000a00 */
[----:B------:R-:W-:Y:S01]  /*3af0*/  ULDC UR4, c[0x0][0x150] ;  /* 0x0000540000047ab9 */ /* 0x000fe20000000800 */
[----:B------:R-:W-:Y:S01]  /*3b00*/  IMAD.MOV.U32 R8, RZ, RZ, R2 ;  /* 0x000000ffff087224 */ /* 0x000fe200078e0002 */
[----:B------:R-:W2:Y:S01]  /*3b10*/  S2R R24, SR_CTAID.Y ;  /* 0x0000000000187919 */ /* 0x000ea20000002600 */
[----:B------:R-:W-:-:S04]  /*3b20*/  IMAD.MOV.U32 R9, RZ, RZ, R17 ;  /* 0x000000ffff097224 */ /* 0x000fc800078e0011 */
[----:B------:R-:W3:Y:S08]  /*3b30*/  LDC R21, c[0x0][0x144] ;  /* 0x00005100ff157b82 */ /* 0x000ef00000000800 */
[----:B------:R-:W4:Y:S08]  /*3b40*/  LDC R0, c[0x0][0x630] ;  /* 0x00018c00ff007b82 */ /* 0x000f300000000800 */
[----:B------:R-:W2:Y:S01]  /*3b50*/  LDC.64 R14, c[0x0][0x620] ;  /* 0x00018800ff0e7b82 */ /* 0x000ea20000000a00 */
[----:B-1----:R-:W-:-:S04]  /*3b60*/  ISETP.NE.U32.AND P0, PT, R10, RZ, PT ;  /* 0x000000ff0a00720c */ /* 0x002fc80003f05070 */
[----:B------:R-:W-:Y:S02]  /*3b70*/  ISETP.NE.AND.EX P0, PT, R11, RZ, PT, P0 ;  /* 0x000000ff0b00720c */ /* 0x000fe40003f05300 */
[----:B0-----:R-:W-:-:S05]  /*3b80*/  I2FP.F32.U32 R3, R12 ;  /* 0x0000000c00037245 */ /* 0x001fca0000201000 */
[----:B------:R-:W-:-:S04]  /*3b90*/  FMUL R3, R3, UR4 ;  /* 0x0000000403037c20 */ /* 0x000fc80008400000 */
[----:B------:R0:W1:Y:S02]  /*3ba0*/  F2I.U32.TRUNC.NTZ R20, R3 ;  /* 0x0000000300147305 */ /* 0x000064000020f000 */
[----:B---34-:R-:W-:Y:S05]  /*3bb0*/  @!P0 BRA `(.L_x_68) ;  /* 0x0000000000288947 */ /* 0x018fea0003800000 */
[----:B0-----:R-:W0:Y:S02]  /*3bc0*/  LDC R3, c[0x0][0x634] ;  /* 0x00018d00ff037b82 */ /* 0x001e240000000800 */
        /* <DEDUP_REMOVED lines=9> */
.L_x_68:
[-CC-:B------:R-:W-:Y:S01]  /*3c60*/  SHF.R.U64 R49, R8, R0.reuse, R9.reuse ;  /* 0x0000000008317219 */ /* 0x180fe20000001209 */
[----:B------:R-:W3:Y:S01]  /*3c70*/  LDC.64 R30, c[0x0][0x640] ;  /* 0x00019000ff1e7b82 */ /* 0x000ee20000000a00 */
[----:B------:R-:W-:Y:S01]  /*3c80*/  SHF.R.U32.HI R0, RZ, R0, R9 ;  /* 0x00000000ff007219 */ /* 0x000fe20000011609 */
[----:B-1----:R-:W-:Y:S01]  /*3c90*/  IMAD.MOV R20, RZ, RZ, -R20 ;  /* 0x000000ffff147224 */ /* 0x002fe200078e0a14 */
[----:B------:R-:W-:Y:S01]  /*3ca0*/  IADD3 R7, P0, RZ, -R49, RZ ;  /* 0x80000031ff077210 */ /* 0x000fe20007f1e0ff */
[----:B------:R-:W-:Y:S02]  /*3cb0*/  ULDC UR4, c[0x0][0x154] ;  /* 0x0000550000047ab9 */ /* 0x000fe40000000800 */
[----:B------:R-:W-:Y:S02]  /*3cc0*/  IMAD R26, R21, R20, R12 ;  /* 0x00000014151a7224 */ /* 0x000fe400078e020c */
[----:B------:R-:W1:Y:S01]  /*3cd0*/  LDC R6, c[0x0][0x618] ;  /* 0x00018600ff067b82 */ /* 0x000e620000000800 */
[----:B0-----:R-:W-:-:S04]  /*3ce0*/  IMAD.X R3, RZ, RZ, ~R0, P0 ;  /* 0x000000ffff037224 */ /* 0x001fc800000e0e00 */
[-C--:B--2---:R-:W-:Y:S02]  /*3cf0*/  IMAD R0, R3, R14.reuse, RZ ;  /* 0x0000000e03007224 */ /* 0x084fe400078e02ff */
[----:B------:R-:W-:Y:S01]  /*3d00*/  IMAD.MOV.U32 R3, RZ, RZ, R17 ;  /* 0x000000ffff037224 */ /* 0x000fe200078e0011 */
[----:B------:R-:W0:Y:S01]  /*3d10*/  LDC R8, c[0x0][0x608] ;  /* 0x00018200ff087b82 */ /* 0x000e220000000800 */
[----:B------:R-:W-:-:S04]  /*3d20*/  IMAD.WIDE.U32 R4, R7, R14, R2 ;  /* 0x0000000e07047225 */ /* 0x000fc800078e0002 */
[----:B------:R-:W-:-:S03]  /*3d30*/  IMAD R3, R7, R15, R0 ;  /* 0x0000000f07037224 */ /* 0x000fc600078e0200 */
[----:B------:R-:W2:Y:S01]  /*3d40*/  LDC R28, c[0x0][0x658] ;  /* 0x00019600ff1c7b82 */ /* 0x000ea20000000800 */
[----:B------:R-:W-:Y:S01]  /*3d50*/  I2FP.F32.U32 R0, R24 ;  /* 0x0000001800007245 */ /* 0x000fe20000201000 */
[----:B------:R-:W-:Y:S01]  /*3d60*/  IMAD.MOV.U32 R7, RZ, RZ, 0x1 ;  /* 0x00000001ff077424 */ /* 0x000fe200078e00ff */
[----:B---3--:R-:W-:Y:S01]  /*3d70*/  ISETP.NE.U32.AND P0, PT, R30, RZ, PT ;  /* 0x000000ff1e00720c */ /* 0x008fe20003f05070 */
[----:B------:R-:W-:Y:S02]  /*3d80*/  IMAD.IADD R3, R5, 0x1, R3 ;  /* 0x0000000105037824 */ /* 0x000fe400078e0203 */
[----:B------:R-:W-:Y:S01]  /*3d90*/  FMUL R0, R0, UR4 ;  /* 0x0000000400007c20 */ /* 0x000fe20008400000 */
[----:B------:R-:W-:Y:S01]  /*3da0*/  ISETP.NE.AND.EX P0, PT, R31, RZ, PT, P0 ;  /* 0x000000ff1f00720c */ /* 0x000fe20003f05300 */
[----:B------:R-:W3:Y:S01]  /*3db0*/  LDC R15, c[0x0][0x148] ;  /* 0x00005200ff0f7b82 */ /* 0x000ee20000000800 */
[-CC-:B-1----:R-:W-:Y:S01]  /*3dc0*/  SHF.R.U64 R12, R4, R6.reuse, R3.reuse ;  /* 0x00000006040c7219 */ /* 0x182fe20000001203 */
[----:B------:R1:W4:Y:S01]  /*3dd0*/  F2I.U32.TRUNC.NTZ R13, R0 ;  /* 0x00000000000d7305 */ /* 0x000322000020f000 */
[----:B------:R-:W-:Y:S01]  /*3de0*/  SHF.R.U32.HI R3, RZ, R6, R3 ;  /* 0x00000006ff037219 */ /* 0x000fe20000011603 */
[----:B------:R-:W-:-:S04]  /*3df0*/  IMAD.MOV.U32 R5, RZ, RZ, -0x1 ;  /* 0xffffffffff057424 */ /* 0x000fc800078e00ff */
[----:B------:R-:W1:Y:S01]  /*3e00*/  LDC R20, c[0x0][0x600] ;  /* 0x00018000ff147b82 */ /* 0x000e620000000800 */
[-CC-:B0-----:R-:W-:Y:S02]  /*3e10*/  SHF.R.U64 R10, R12, R8.reuse, R3.reuse ;  /* 0x000000080c0a7219 */ /* 0x181fe40000001203 */
[----:B------:R-:W-:-:S05]  /*3e20*/  SHF.R.U32.HI R3, RZ, R8, R3 ;  /* 0x00000008ff037219 */ /* 0x000fca0000011603 */
[----:B------:R-:W0:Y:S01]  /*3e30*/  LDC R21, c[0x0][0x648] ;  /* 0x00019200ff157b82 */ /* 0x000e220000000800 */
[-C--:B--2---:R-:W-:Y:S02]  /*3e40*/  SHF.L.U32 R4, R5, R28.reuse, RZ ;  /* 0x0000001c05047219 */ /* 0x084fe400000006ff */
[-CC-:B------:R-:W-:Y:S02]  /*3e50*/  SHF.R.U64 R14, R10, R28.reuse, R3.reuse ;  /* 0x0000001c0a0e7219 */ /* 0x180fe40000001203 */
[----:B------:R-:W-:Y:S02]  /*3e60*/  SHF.R.U32.HI R5, RZ, R28, R3 ;  /* 0x0000001cff057219 */ /* 0x000fe40000011603 */
[----:B------:R-:W-:Y:S01]  /*3e70*/  LOP3.LUT R43, RZ, R4, RZ, 0x33, !PT ;  /* 0x00000004ff2b7212 */ /* 0x000fe200078e33ff */
[----:B------:R-:W2:Y:S01]  /*3e80*/  LDC R25, c[0x0][0x638] ;  /* 0x00018e00ff197b82 */ /* 0x000ea20000000800 */
[----:B------:R-:W-:Y:S01]  /*3e90*/  SHF.L.U32 R28, R7, R28, RZ ;  /* 0x0000001c071c7219 */ /* 0x000fe200000006ff */
[----:B------:R-:W-:-:S06]  /*3ea0*/  IMAD.MOV.U32 R4, RZ, RZ, R14 ;  /* 0x000000ffff047224 */ /* 0x000fcc00078e000e */
[----:B------:R-:W0:Y:S01]  /*3eb0*/  LDC R27, c[0x0][0x610] ;  /* 0x00018400ff1b7b82 */ /* 0x000e220000000800 */
[----:B----4-:R-:W-:Y:S05]  /*3ec0*/  @!P0 BRA `(.L_x_69) ;  /* 0x0000000000288947 */ /* 0x010fea0003800000 */
        /* <DEDUP_REMOVED lines=10> */
.L_x_69:
[----:B------:R-:W-:Y:S01]  /*3f70*/  ISETP.NE.AND P0, PT, R16, 0x1, PT ;  /* 0x000000011000780c */ /* 0x000fe20003f05270 */
[----:B------:R-:W-:Y:S01]  /*3f80*/  IMAD.MOV R13, RZ, RZ, -R13 ;  /* 0x000000ffff0d7224 */ /* 0x000fe200078e0a0d */
[----:B01----:R-:W-:Y:S01]  /*3f90*/  SHF.R.U64 R0, R4, R21, R5 ;  /* 0x0000001504007219 */ /* 0x003fe20000001205 */
[----:B------:R-:W-:Y:S01]  /*3fa0*/  VIADD R5, R20, 0xffffffff ;  /* 0xffffffff14057836 */ /* 0x000fe20000000000 */
[----:B------:R-:W-:-:S03]  /*3fb0*/  LOP3.LUT R43, R10, R43, RZ, 0xc0, !PT ;  /* 0x0000002b0a2b7212 */ /* 0x000fc600078ec0ff */
[----:B------:R-:W-:Y:S01]  /*3fc0*/  IMAD.MOV R3, RZ, RZ, -R0 ;  /* 0x000000ffff037224 */ /* 0x000fe200078e0a00 */
[----:B------:R-:W-:Y:S01]  /*3fd0*/  LOP3.LUT R5, R12, R5, RZ, 0xc0, !PT ;  /* 0x000000050c057212 */ /* 0x000fe200078ec0ff */
[----:B------:R-:W-:Y:S02]  /*3fe0*/  IMAD R43, R28, R0, R43 ;  /* 0x000000001c2b7224 */ /* 0x000fe400078e022b */
[----:B--2---:R-:W-:Y:S02]  /*3ff0*/  IMAD R0, R3, R25, R14 ;  /* 0x0000001903007224 */ /* 0x004fe400078e020e */
[----:B---3--:R-:W-:Y:S02]  /*4000*/  @P0 IMAD R26, R15, R13, R24 ;  /* 0x0000000d0f1a0224 */ /* 0x008fe400078e0218 */
[----:B------:R-:W-:Y:S02]  /*4010*/  IMAD R4, R0, R20, R5 ;  /* 0x0000001400047224 */ /* 0x000fe400078e0205 */
[----:B------:R-:W-:-:S02]  /*4020*/  IMAD R43, R43, R27, R26 ;  /* 0x0000001b2b2b7224 */ /* 0x000fc400078e021a */
[----:B------:R-:W-:-:S03]  /*4030*/  IMAD.MOV.U32 R3, RZ, RZ, 0x1 ;  /* 0x00000001ff037424 */ /* 0x000fc600078e00ff */
[----:B------:R-:W-:Y:S02]  /*4040*/  SEL R44, R4, R43, !P0 ;  /* 0x0000002b042c7207 */ /* 0x000fe40004000000 */
[----:B------:R-:W-:Y:S02]  /*4050*/  PRMT R0, R3, 0x7610, R0 ;  /* 0x0000761003007816 */ /* 0x000fe40000000000 */
[----:B------:R-:W-:-:S07]  /*4060*/  SEL R43, R43, R4, !P0 ;  /* 0x000000042b2b7207 */ /* 0x000fce0004000000 */
.L_x_67:
[----:B------:R-:W-:-:S13]  /*4070*/  LOP3.LUT P0, RZ, R0, 0xff, RZ, 0xc0, !PT ;  /* 0x000000ff00ff7812 */ /* 0x000fda000780c0ff */
[----:B------:R-:W-:Y:S05]  /*4080*/  @P0 BRA `(.L_x_70) ;  /* 0xffffffd000600947 */ /* 0x000fea000383ffff */
[----:B------:R-:W-:Y:S05]  /*4090*/  EXIT ;  /* 0x000000000000794d */ /* 0x000fea0003800000 */
.L_x_7:
[----:B0-----:R-:W-:Y:S01]  /*40a0*/  ULDC.64 UR4, c[0x0][0x650] ;  /* 0x0001940000047ab9 */ /* 0x001fe20000000a00 */
        /* <DEDUP_REMOVED lines=25> */
.L_x_72:
        /* <DEDUP_REMOVED lines=14> */
[----:B------:R-:W-:-:S03]  /*4320*/  IMAD.IADD R3, R9, 0x1, R3 ;  /* 0x0000000109037824 */ /* 0x000fc600078e0203 */
[----:B------:R-:W-:Y:S01]  /*4330*/  ISETP.NE.AND.EX P0, PT, R31, RZ, PT, P0 ;  /* 0x000000ff1f00720c */ /* 0x000fe20003f05300 */
[----:B------:R-:W-:Y:S02]  /*4340*/  IMAD.MOV.U32 R9, RZ, RZ, -0x1 ;  /* 0xffffffffff097424 */ /* 0x000fe400078e00ff */
[----:B------:R-:W0:Y:S01]  /*4350*/  LDC R21, c[0x0][0x600] ;  /* 0x00018000ff157b82 */ /* 0x000e220000000800 */
[-CC-:B-1----:R-:W-:Y:S02]  /*4360*/  SHF.R.U64 R14, R8, R12.reuse, R3.reuse ;  /* 0x0000000c080e7219 */ /* 0x182fe40000001203 */
[----:B------:R-:W-:-:S05]  /*4370*/  SHF.R.U32.HI R3, RZ, R12, R3 ;  /* 0x0000000cff037219 */ /* 0x000fca0000011603 */
[----:B------:R-:W1:Y:S01]  /*4380*/  LDC R25, c[0x0][0x648] ;  /* 0x00019200ff197b82 */ /* 0x000e620000000800 */
[-CC-:B--2---:R-:W-:Y:S02]  /*4390*/  SHF.R.U64 R22, R14, R26.reuse, R3.reuse ;  /* 0x0000001a0e167219 */ /* 0x184fe40000001203 */
[----:B------:R-:W-:-:S05]  /*43a0*/  SHF.R.U32.HI R3, RZ, R26, R3 ;  /* 0x0000001aff037219 */ /* 0x000fca0000011603 */
[----:B------:R-:W2:Y:S01]  /*43b0*/  LDC R27, c[0x0][0x638] ;  /* 0x00018e00ff1b7b82 */ /* 0x000ea20000000800 */
[-C--:B---3--:R-:W-:Y:S02]  /*43c0*/  SHF.L.U32 R8, R9, R28.reuse, RZ ;  /* 0x0000001c09087219 */ /* 0x088fe400000006ff */
[--C-:B------:R-:W-:Y:S02]  /*43d0*/  SHF.R.U64 R24, R22, R28, R3.reuse ;  /* 0x0000001c16187219 */ /* 0x100fe40000001203 */
[----:B------:R-:W-:Y:S02]  /*43e0*/  LOP3.LUT R33, RZ, R8, RZ, 0x33, !PT ;  /* 0x00000008ff217212 */ /* 0x000fe400078e33ff */
[----:B------:R-:W-:Y:S01]  /*43f0*/  SHF.R.U32.HI R9, RZ, R28, R3 ;  /* 0x0000001cff097219 */ /* 0x000fe20000011603 */
[----:B------:R-:W3:Y:S01]  /*4400*/  LDC R32, c[0x0][0x610] ;  /* 0x00018400ff207b82 */ /* 0x000ee20000000800 */
[----:B------:R-:W-:Y:S01]  /*4410*/  IMAD.MOV.U32 R8, RZ, RZ, R24 ;  /* 0x000000ffff087224 */ /* 0x000fe200078e0018 */
[----:B------:R-:W-:Y:S06]  /*4420*/  @!P0 BRA `(.L_x_73) ;  /* 0x0000000000288947 */ /* 0x000fec0003800000 */
        /* <DEDUP_REMOVED lines=10> */
.L_x_73:
[----:B------:R-:W-:Y:S01]  /*44d0*/  ISETP.NE.AND P0, PT, R16, 0x1, PT ;  /* 0x000000011000780c */ /* 0x000fe20003f05270 */
[----:B0-----:R-:W-:Y:S01]  /*44e0*/  VIADD R11, R21, 0xffffffff ;  /* 0xffffffff150b7836 */ /* 0x001fe20000000000 */
[----:B-1----:R-:W-:Y:S02]  /*44f0*/  SHF.R.U64 R8, R8, R25, R9 ;  /* 0x0000001908087219 */ /* 0x002fe40000001209 */
[----:B------:R-:W-:Y:S02]  /*4500*/  SHF.L.U32 R5, R29, R28, RZ ;  /* 0x0000001c1d057219 */ /* 0x000fe400000006ff */
[----:B------:R-:W-:Y:S01]  /*4510*/  LOP3.LUT R3, R22, R33, RZ, 0xc0, !PT ;  /* 0x0000002116037212 */ /* 0x000fe200078ec0ff */
[----:B------:R-:W-:Y:S01]  /*4520*/  IMAD.MOV R9, RZ, RZ, -R8 ;  /* 0x000000ffff097224 */ /* 0x000fe200078e0a08 */
[----:B------:R-:W-:-:S03]  /*4530*/  LOP3.LUT R14, R14, R11, RZ, 0xc0, !PT ;  /* 0x0000000b0e0e7212 */ /* 0x000fc600078ec0ff */
[----:B------:R-:W-:Y:S02]  /*4540*/  IMAD R5, R5, R8, R3 ;  /* 0x0000000805057224 */ /* 0x000fe400078e0203 */
[----:B------:R-:W-:Y:S02]  /*4550*/  @P0 IMAD R6, R7, R20, R4 ;  /* 0x0000001407060224 */ /* 0x000fe400078e0204 */
[----:B--2---:R-:W-:Y:S02]  /*4560*/  IMAD R3, R9, R27, R24 ;  /* 0x0000001b09037224 */ /* 0x004fe400078e0218 */
[----:B---3--:R-:W-:Y:S02]  /*4570*/  IMAD R6, R5, R32, R6 ;  /* 0x0000002005067224 */ /* 0x008fe400078e0206 */
[----:B------:R-:W-:Y:S02]  /*4580*/  IMAD R3, R3, R21, R14 ;  /* 0x0000001503037224 */ /* 0x000fe400078e020e */
[----:B------:R-:W-:-:S03]  /*4590*/  IMAD.MOV.U32 R8, RZ, RZ, 0x1 ;  /* 0x00000001ff087424 */ /* 0x000fc600078e00ff */
[----:B------:R-:W-:Y:S02]  /*45a0*/  SEL R22, R3, R6, !P0 ;  /* 0x0000000603167207 */ /* 0x000fe40004000000 */
[----:B------:R-:W-:Y:S01]  /*45b0*/  SEL R21, R6, R3, !P0 ;  /* 0x0000000306157207 */ /* 0x000fe20004000000 */
[----:B------:R-:W-:-:S07]  /*45c0*/  IMAD.MOV.U32 R3, RZ, RZ, R23 ;  /* 0x000000ffff037224 */ /* 0x000fce00078e0017 */
.L_x_71:
[----:B------:R-:W-:-:S08]  /*45d0*/  NOP ;  /* 0x0000000000007918 */ /* 0x000fd00000000000 */
[----:B------:R-:W0:-:S00]  /*45e0*/  USETMAXREG.DEALLOC.CTAPOOL 0x28 ;  /* 0x00000028000079c8 */ /* 0x000e0000080e0500 */
[----:B0-----:R-:W-:-:S13]  /*45f0*/  ISETP.NE.AND P0, PT, R0, RZ, PT ;  /* 0x000000ff0000720c */ /* 0x001fda0003f05270 */
[----:B------:R-:W-:Y:S05]  /*4600*/  @P0 EXIT ;  /* 0x000000000000094d */ /* 0x000fea0003800000 */
[----:B------:R-:W-:Y:S01]  /*4610*/  LOP3.LUT P0, RZ, R8, 0xff, RZ, 0xc0, !PT ;  /* 0x000000ff08ff7812 */ /* 0x000fe2000780c0ff */
[----:B------:R-:W-:Y:S02]  /*4620*/  IMAD.MOV.U32 R0, RZ, RZ, 0x1 ;  /* 0x00000001ff007424 */ /* 0x000fe400078e00ff */
[----:B------:R-:W-:-:S10]  /*4630*/  IMAD.MOV.U32 R8, RZ, RZ, RZ ;  /* 0x000000ffff087224 */ /* 0x000fd400078e00ff */
[----:B------:R-:W-:Y:S05]  /*4640*/  @!P0 BRA `(.L_x_74) ;  /* 0x0000000c00808947 */ /* 0x000fea0003800000 */
[----:B------:R-:W0:Y:S01]  /*4650*/  LDC R0, c[0x0][0x28c] ;  /* 0x0000a300ff007b82 */ /* 0x000e220000000800 */
[----:B------:R-:W1:Y:S01]  /*4660*/  S2R R11, SR_CgaCtaId ;  /* 0x00000000000b7919 */ /* 0x000e620000008800 */
[----:B------:R-:W-:Y:S01]  /*4670*/  ULDC UR5, c[0x0][0x658] ;  /* 0x0001960000057ab9 */ /* 0x000fe20000000800 */
[----:B------:R-:W-:Y:S01]  /*4680*/  UMOV UR7, 0xffffffff ;  /* 0xffffffff00077882 */ /* 0x000fe20000000000 */
[----:B------:R-:W-:Y:S01]  /*4690*/  ULDC UR6, c[0x0][0xc] ;  /* 0x0000030000067ab9 */ /* 0x000fe20000000800 */
[----:B------:R-:W-:Y:S01]  /*46a0*/  USHF.L.U32 UR9, UR7, UR5, URZ ;  /* 0x0000000507097299 */ /* 0x000fe2000800063f */
[----:B------:R-:W-:Y:S01]  /*46b0*/  BSSY B0, `(.L_x_74) ;  /* 0x00000d9000007945 */ /* 0x000fe20003800000 */
[----:B------:R-:W-:Y:S01]  /*46c0*/  UMOV UR8, 0x1 ;  /* 0x0000000100087882 */ /* 0x000fe20000000000 */
[----:B------:R-:W-:Y:S01]  /*46d0*/  ULDC UR7, c[0x0][0x10] ;  /* 0x0000040000077ab9 */ /* 0x000fe20000000800 */
[----:B------:R-:W-:Y:S01]  /*46e0*/  USHF.L.U32 UR5, UR8, UR5, URZ ;  /* 0x0000000508057299 */ /* 0x000fe2000800063f */
[----:B------:R-:W-:Y:S01]  /*46f0*/  IMAD.MOV.U32 R10, RZ, RZ, 0x1 ;  /* 0x00000001ff0a7424 */ /* 0x000fe200078e00ff */
[----:B------:R-:W-:Y:S01]  /*4700*/  UIMAD.WIDE.U32 UR6, UR6, UR7, URZ ;  /* 0x00000007060672a5 */ /* 0x000fe2000f8e003f */
[----:B------:R-:W-:Y:S01]  /*4710*/  LOP3.LUT R20, R19, 0x2, RZ, 0xfc, !PT ;  /* 0x0000000213147812 */ /* 0x000fe200078efcff */
[----:B------:R-:W-:Y:S01]  /*4720*/  ULDC UR8, c[0x0][0x14] ;  /* 0x0000050000087ab9 */ /* 0x000fe20000000800 */
[----:B------:R-:W-:Y:S01]  /*4730*/  IMAD.MOV.U32 R8, RZ, RZ, RZ ;  /* 0x000000ffff087224 */ /* 0x000fe200078e00ff */
[----:B------:R-:W-:-:S02]  /*4740*/  UIMAD.WIDE.U32 UR30, UR6, UR8, URZ ;  /* 0x00000008061e72a5 */ /* 0x000fc4000f8e003f */
[----:B------:R-:W-:Y:S01]  /*4750*/  UIMAD UR7, UR7, UR8, URZ ;  /* 0x00000008070772a4 */ /* 0x000fe2000f8e023f */
[----:B------:R-:W-:Y:S01]  /*4760*/  ULDC UR4, c[0x0][0x600] ;  /* 0x0001800000047ab9 */ /* 0x000fe20000000800 */
[----:B------:R-:W-:Y:S02]  /*4770*/  ULOP3.LUT UR6, URZ, UR9, URZ, 0x33, !UPT ;  /* 0x000000093f067292 */ /* 0x000fe4000f8e333f */
[----:B------:R-:W-:Y:S01]  /*4780*/  UIADD3 UR4, UR4, -0x1, URZ ;  /* 0xffffffff04047890 */ /* 0x000fe2000fffe03f */
[----:B0-----:R-:W-:Y:S01]  /*4790*/  VIADD R0, R0, 0xff ;  /* 0x000000ff00007836 */ /* 0x001fe20000000000 */
[----:B------:R-:W-:Y:S01]  /*47a0*/  UIADD3 UR7, UR31, UR7, URZ ;  /* 0x000000071f077290 */ /* 0x000fe2000fffe03f */
[----:B------:R-:W-:-:S03]  /*47b0*/  ULDC.64 UR38, c[0x0][0x198] ;  /* 0x0000660000267ab9 */ /* 0x000fc60000000a00 */
[----:B------:R-:W-:-:S04]  /*47c0*/  SHF.R.S32.HI R5, RZ, 0x1f, R0 ;  /* 0x0000001fff057819 */ /* 0x000fc80000011400 */
[----:B------:R-:W-:Y:S01]  /*47d0*/  LEA.HI R5, R5, R0, RZ, 0x8 ;  /* 0x0000000005057211 */ /* 0x000fe200078f40ff */
[C---:B-1----:R-:W-:Y:S02]  /*47e0*/  IMAD.SHL.U32 R4, R11.reuse, 0x400, RZ ;  /* 0x000004000b047824 */ /* 0x042fe400078e00ff */
[----:B------:R-:W-:Y:S01]  /*47f0*/  IMAD.SHL.U32 R11, R11, 0x8, RZ ;  /* 0x000000080b0b7824 */ /* 0x000fe200078e00ff */
[----:B------:R-:W-:Y:S01]  /*4800*/  SHF.R.S32.HI R9, RZ, 0x8, R5 ;  /* 0x00000008ff097819 */ /* 0x000fe20000011405 */
[----:B------:R-:W-:Y:S01]  /*4810*/  IMAD.MOV.U32 R0, RZ, RZ, 0x1 ;  /* 0x00000001ff007424 */ /* 0x000fe200078e00ff */
[----:B------:R-:W-:Y:S02]  /*4820*/  LOP3.LUT R4, R4, 0x400, RZ, 0xc0, !PT ;  /* 0x0000040004047812 */ /* 0x000fe400078ec0ff */
[----:B------:R-:W-:Y:S01]  /*4830*/  LOP3.LUT R11, R11, 0x8, RZ, 0xc0, !PT ;  /* 0x000000080b0b7812 */ /* 0x000fe200078ec0ff */
[----:B------:R-:W-:Y:S01]  /*4840*/  VIADD R13, R9, 0x1 ;  /* 0x00000001090d7836 */ /* 0x000fe20000000000 */
[----:B------:R-:W-:-:S07]  /*4850*/  LOP3.LUT R12, R4, 0x30100, RZ, 0xfc, !PT ;  /* 0x00030100040c7812 */ /* 0x000fce00078efcff */
.L_x_85:
[----:B------:R-:W-:-:S03]  /*4860*/  UMOV UR8, 0xffffffff ;  /* 0xffffffff00087882 */ /* 0x000fc60000000000 */
[----:B------:R-:W-:Y:S05]  /*4870*/  BRA.DIV UR8, `(.L_x_75) ;  /* 0x0000000e08dc7947 */ /* 0x000fea000b800000 */
[----:B------:R-:W-:-:S13]  /*4880*/  ELECT P6, URZ, PT ;  /* 0x00000000003f782f */ /* 0x000fda00038c0000 */
.L_x_96:
[----:B------:R-:W0:Y:S01]  /*4890*/  LDC R4, c[0x0][0x28c] ;  /* 0x0000a300ff047b82 */ /* 0x000e220000000800 */
[----:B------:R-:W-:Y:S01]  /*48a0*/  BSSY B1, `(.L_x_76) ;  /* 0x0000044000017945 */ /* 0x000fe20003800000 */
[----:B0-----:R-:W-:-:S13]  /*48b0*/  ISETP.LT.OR P6, PT, R4, 0x1, !P6 ;  /* 0x000000010400780c */ /* 0x001fda00077c1670 */
[----:B------:R-:W-:Y:S05]  /*48c0*/  @P6 BRA `(.L_x_77) ;  /* 0x0000000400046947 */ /* 0x000fea0003800000 */
[----:B------:R-:W-:Y:S02]  /*48d0*/  IMAD R21, R21, 0xc0, RZ ;  /* 0x000000c015157824 */ /* 0x000fe400078e02ff */
[----:B------:R-:W-:Y:S02]  /*48e0*/  IMAD R22, R22, 0x10, R11 ;  /* 0x0000001016167824 */ /* 0x000fe400078e020b */
[----:B------:R-:W-:Y:S02]  /*48f0*/  IMAD.MOV.U32 R23, RZ, RZ, RZ ;  /* 0x000000ffff177224 */ /* 0x000fe400078e00ff */
[----:B------:R-:W-:Y:S02]  /*4900*/  IMAD.MOV.U32 R4, RZ, RZ, R13 ;  /* 0x000000ffff047224 */ /* 0x000fe400078e000d */
[----:B------:R-:W-:Y:S02]  /*4910*/  IMAD.MOV.U32 R5, RZ, RZ, R0 ;  /* 0x000000ffff057224 */ /* 0x000fe400078e0000 */
[----:B------:R-:W-:-:S07]  /*4920*/  IMAD.MOV.U32 R7, RZ, RZ, R8 ;  /* 0x000000ffff077224 */ /* 0x000fce00078e0008 */
.L_x_80:
[----:B------:R-:W0:Y:S01]  /*4930*/  S2R R15, SR_CgaCtaId ;  /* 0x00000000000f7919 */ /* 0x000e220000008800 */
[----:B------:R-:W-:Y:S02]  /*4940*/  MOV R6, 0x400 ;  /* 0x0000040000067802 */ /* 0x000fe40000000f00 */
[----:B------:R-:W-:-:S13]  /*4950*/  LOP3.LUT P1, RZ, R18, 0x7f, RZ, 0xc0, !PT ;  /* 0x0000007f12ff7812 */ /* 0x000fda000782c0ff */
[----:B------:R-:W1:Y:S01]  /*4960*/  @!P1 LDC R14, c[0x0][0x500] ;  /* 0x00014000ff0e9b82 */ /* 0x000e620000000800 */
[----:B0-----:R-:W-:Y:S02]  /*4970*/  LEA R24, R15, R6, 0x18 ;  /* 0x000000060f187211 */ /* 0x001fe400078ec0ff */
[----:B------:R-:W-:-:S03]  /*4980*/  SHF.L.U32 R6, R5, 0x1f, RZ ;  /* 0x0000001f05067819 */ /* 0x000fc600000006ff */
[----:B------:R-:W-:-:S04]  /*4990*/  IMAD R15, R7, 0x8, R24 ;  /* 0x00000008070f7824 */ /* 0x000fc800078e0218 */
[----:B------:R-:W0:Y:S02]  /*49a0*/  SYNCS.PHASECHK.TRANS64.TRYWAIT P0, [R15+URZ+0x20], R6 ;  /* 0x000020060f0075a7 */ /* 0x000e24000800017f */
[----:B01----:R-:W-:Y:S05]  /*49b0*/  @!P0 BRA `(.L_x_78) ;  /* 0x0000000c00ac8947 */ /* 0x003fea0003800000 */
.L_x_97:
[----:B0-----:R-:W-:Y:S01]  /*49c0*/  PRMT R6, R20, 0x9910, RZ ;  /* 0x0000991014067816 */ /* 0x001fe200000000ff */
[----:B------:R0:W-:Y:S03]  /*49d0*/  @!P1 SYNCS.ARRIVE.TRANS64 RZ, [R15+URZ], R14 ;  /* 0x0000000e0fff99a7 */ /* 0x0001e6000800003f */
[----:B------:R-:W-:-:S13]  /*49e0*/  ISETP.NE.AND P0, PT, R6, 0x2, PT ;  /* 0x000000020600780c */ /* 0x000fda0003f05270 */
[----:B0-----:R-:W-:Y:S05]  /*49f0*/  @P0 BRA `(.L_x_79) ;  /* 0x0000000000040947 */ /* 0x001fea0003800000 */
[----:B------:R-:W-:Y:S01]  /*4a00*/  BPT.TRAP 0x1 ;  /* 0x000000040000795c */ /* 0x000fe20000300000 */
.L_x_79:
[----:B------:R-:W-:Y:S01]  /*4a10*/  IMAD R6, R7, 0xc000, R24 ;  /* 0x0000c00007067824 */ /* 0x000fe200078e0218 */
[----:B------:R-:W-:Y:S01]  /*4a20*/  R2UR UR8, R24 ;  /* 0x00000000180872ca */ /* 0x000fe200000e0000 */
[----:B------:R-:W-:Y:S01]  /*4a30*/  VIADD R4, R4, 0xffffffff ;  /* 0xffffffff04047836 */ /* 0x000fe20000000000 */
[----:B------:R-:W-:Y:S01]  /*4a40*/  R2UR UR26, R23 ;  /* 0x00000000171a72ca */ /* 0x000fe200000e0000 */
[----:B------:R-:W-:Y:S01]  /*4a50*/  UIADD3 UR14, UP0, UR38, 0xf0, URZ ;  /* 0x000000f0260e7890 */ /* 0x000fe2000ff1e03f */
[----:B------:R-:W-:Y:S01]  /*4a60*/  R2UR UR16, R6 ;  /* 0x00000000061072ca */ /* 0x000fe200000e0000 */
[----:B------:R-:W-:Y:S01]  /*4a70*/  IMAD R6, R7, 0x1000, R12 ;  /* 0x0000100007067824 */ /* 0x000fe200078e020c */
[----:B------:R-:W-:Y:S01]  /*4a80*/  R2UR UR25, R15 ;  /* 0x000000000f1972ca */ /* 0x000fe200000e0000 */
[----:B------:R-:W-:Y:S01]  /*4a90*/  UIADD3 UR40, UP1, UR38, 0x1f0, URZ ;  /* 0x000001f026287890 */ /* 0x000fe2000ff3e03f */
[----:B------:R-:W-:Y:S01]  /*4aa0*/  R2UR UR28, R3 ;  /* 0x00000000031c72ca */ /* 0x000fe200000e0000 */
[----:B------:R-:W-:Y:S01]  /*4ab0*/  UIADD3.X UR15, URZ, UR39, URZ, UP0, !UPT ;  /* 0x000000273f0f7290 */ /* 0x000fe200087fe43f */
[----:B------:R-:W-:Y:S01]  /*4ac0*/  R2UR UR32, R6 ;  /* 0x00000000062072ca */ /* 0x000fe200000e0000 */
[----:B------:R-:W-:Y:S01]  /*4ad0*/  UIADD3.X UR41, URZ, UR39, URZ, UP1, !UPT ;  /* 0x000000273f297290 */ /* 0x000fe20008ffe43f */
[----:B------:R-:W-:Y:S01]  /*4ae0*/  R2UR UR27, R21 ;  /* 0x00000000151b72ca */ /* 0x000fe200000e0000 */
[----:B------:R-:W-:Y:S01]  /*4af0*/  VIADD R7, R7, 0x1 ;  /* 0x0000000107077836 */ /* 0x000fe20000000000 */
[----:B------:R-:W-:Y:S01]  /*4b00*/  R2UR UR35, R22 ;  /* 0x00000000162372ca */ /* 0x000fe200000e0000 */
[----:B------:R-:W-:Y:S01]  /*4b10*/  UIADD3 UR18, UR26, 0x80, URZ ;  /* 0x000000801a127890 */ /* 0x000fe2000fffe03f */
[----:B------:R-:W-:Y:S01]  /*4b20*/  ISETP.GT.AND P1, PT, R4, 0x1, PT ;  /* 0x000000010400780c */ /* 0x000fe20003f24270 */
[----:B------:R-:W-:Y:S01]  /*4b30*/  UIADD3 UR24, UR16, 0x100, URZ ;  /* 0x0000010010187890 */ /* 0x000fe2000fffe03f */
[----:B------:R-:W-:Y:S01]  /*4b40*/  ISETP.NE.AND P0, PT, R7, 0x4, PT ;  /* 0x000000040700780c */ /* 0x000fe20003f05270 */
[----:B------:R-:W-:Y:S01]  /*4b50*/  UIADD3 UR16, UR16, 0x6100, URZ ;  /* 0x0000610010107890 */ /* 0x000fe2000fffe03f */
[----:B------:R-:W-:Y:S01]  /*4b60*/  VIADD R23, R23, 0x100 ;  /* 0x0000010017177836 */ /* 0x000fe20000000000 */
[----:B------:R-:W-:Y:S01]  /*4b70*/  UMOV UR22, 0x0 ;  /* 0x0000000000167882 */ /* 0x000fe20000000000 */
[----:B------:R-:W-:Y:S01]  /*4b80*/  UMOV UR23, 0x10000000 ;  /* 0x1000000000177882 */ /* 0x000fe20000000000 */
[----:B------:R-:W-:Y:S01]  /*4b90*/  UIADD3 UR32, UR8, UR32, URZ ;  /* 0x0000002008207290 */ /* 0x000fe2000fffe03f */
[----:B------:R-:W-:Y:S01]  /*4ba0*/  SEL R6, RZ, 0x1, P0 ;  /* 0x00000001ff067807 */ /* 0x000fe20000000000 */
[----:B------:R-:W-:Y:S01]  /*4bb0*/  UMOV UR17, UR25 ;  /* 0x0000001900117c82 */ /* 0x000fe20008000000 */
[----:B------:R-:W-:Y:S01]  /*4bc0*/  UMOV UR20, UR28 ;  /* 0x0000001c00147c82 */ /* 0x000fe20008000000 */
[----:B------:R-:W-:Y:S01]  /*4bd0*/  UIADD3 UR8, UR32, 0x800, URZ ;  /* 0x0000080020087890 */ /* 0x000fe2000fffe03f */
[----:B------:R0:W-:Y:S01]  /*4be0*/  UTMALDG.3D [UR24], [UR14], desc[UR22] ;  /* 0x000016180e0075b4 */ /* 0x0001e20008011000 */
[----:B------:R-:W-:Y:S01]  /*4bf0*/  UMOV UR19, UR27 ;  /* 0x0000001b00137c82 */ /* 0x000fe20008000000 */
[----:B------:R-:W-:Y:S01]  /*4c00*/  UMOV UR13, 0x30000 ;  /* 0x00030000000d7882 */ /* 0x000fe20000000000 */
[----:B------:R-:W-:Y:S01]  /*4c10*/  UMOV UR33, UR25 ;  /* 0x0000001900217c82 */ /* 0x000fe20008000000 */
[----:B------:R-:W-:Y:S01]  /*4c20*/  UMOV UR34, UR26 ;  /* 0x0000001a00227c82 */ /* 0x000fe20008000000 */
[----:B------:R-:W-:Y:S01]  /*4c30*/  UMOV UR36, UR28 ;  /* 0x0000001c00247c82 */ /* 0x000fe20008000000 */
[----:B------:R-:W-:Y:S01]  /*4c40*/  UMOV UR9, UR25 ;  /* 0x0000001900097c82 */ /* 0x000fe20008000000 */
[----:B------:R-:W-:Y:S01]  /*4c50*/  UMOV UR12, UR28 ;  /* 0x0000001c000c7c82 */ /* 0x000fe20008000000 */
[----:B------:R-:W-:Y:S01]  /*4c60*/  UMOV UR11, UR35 ;  /* 0x00000023000b7c82 */ /* 0x000fe20008000000 */
[----:B------:R0:W-:Y:S01]  /*4c70*/  UTMALDG.3D [UR16], [UR14], desc[UR22] ;  /* 0x000016100e0075b4 */ /* 0x0001e20008011000 */
[----:B------:R-:W-:Y:S01]  /*4c80*/  UMOV UR10, UR18 ;  /* 0x00000012000a7c82 */ /* 0x000fe20008000000 */
[----:B------:R-:W-:-:S02]  /*4c90*/  LOP3.LUT R5, R5, R6, RZ, 0x3c, !PT ;  /* 0x0000000605057212 */ /* 0x000fc400078e3cff */
[----:B------:R-:W-:Y:S01]  /*4ca0*/  SEL R7, R7, RZ, P0 ;  /* 0x000000ff07077207 */ /* 0x000fe20000000000 */
[----:B------:R0:W-:Y:S01]  /*4cb0*/  UTMALDG.3D.MULTICAST [UR32], [UR40], UR13, desc[UR22] ;  /* 0x00001620280073b4 */ /* 0x0001e2000801180d */
[----:B------:R0:W-:Y:S02]  /*4cc0*/  UTMALDG.3D.MULTICAST [UR8], [UR40], UR13, desc[UR22] ;  /* 0x00001608280073b4 */ /* 0x0001e4000801180d */
[----:B0-----:R-:W-:Y:S05]  /*4cd0*/  @P1 BRA `(.L_x_80) ;  /* 0xfffffffc00141947 */ /* 0x001fea000383ffff */
.L_x_77:
[----:B------:R-:W-:Y:S05]  /*4ce0*/  BSYNC B1 ;  /* 0x0000000000017941 */ /* 0x000fea0003800000 */
.L_x_76:
[----:B------:R-:W-:Y:S01]  /*4cf0*/  LOP3.LUT P1, RZ, R10, 0xff, RZ, 0xc0, !PT ;  /* 0x000000ff0aff7812 */ /* 0x000fe2000782c0ff */
[----:B------:R-:W-:Y:S01]  /*4d00*/  IMAD.IADD R8, R9, 0x1, R8 ;  /* 0x0000000109087824 */ /* 0x000fe200078e0208 */
[----:B------:R-:W-:Y:S01]  /*4d10*/  IADD3 R2, P2, R2, UR30, RZ ;  /* 0x0000001e02027c10 */ /* 0x000fe2000ff5e0ff */
[----:B------:R-:W-:Y:S01]  /*4d20*/  ULDC.64 UR8, c[0x0][0x650] ;  /* 0x0001940000087ab9 */ /* 0x000fe20000000a00 */
[----:B------:R-:W-:Y:S01]  /*4d30*/  BSSY B1, `(.L_x_81) ;  /* 0x000006e000017945 */ /* 0x000fe20003800000 */
[----:B------:R-:W-:Y:S01]  /*4d40*/  IMAD.MOV.U32 R21, RZ, RZ, -0x1 ;  /* 0xffffffffff157424 */ /* 0x000fe200078e00ff */
[----:B------:R-:W-:Y:S01]  /*4d50*/  SHF.R.U32.HI R3, RZ, 0x2, R8 ;  /* 0x00000002ff037819 */ /* 0x000fe20000011608 */
[----:B------:R-:W-:Y:S01]  /*4d60*/  IMAD.MOV.U32 R22, RZ, RZ, -0x1 ;  /* 0xffffffffff167424 */ /* 0x000fe200078e00ff */
[----:B------:R-:W-:Y:S02]  /*4d70*/  ISETP.GT.U32.AND P0, PT, R8, 0x3, PT ;  /* 0x000000030800780c */ /* 0x000fe40003f04070 */
[----:B------:R-:W-:-:S02]  /*4d80*/  LOP3.LUT R3, R3, 0x1, RZ, 0xc0, !PT ;  /* 0x0000000103037812 */ /* 0x000fc400078ec0ff */
[----:B------:R-:W-:Y:S01]  /*4d90*/  ISETP.LT.U32.AND P0, PT, R9, 0x4, P0 ;  /* 0x000000040900780c */ /* 0x000fe20000701070 */
[----:B------:R-:W0:Y:S01]  /*4da0*/  @P1 S2R R5, SR_CgaCtaId ;  /* 0x0000000000051919 */ /* 0x000e220000008800 */
[----:B------:R-:W-:Y:S02]  /*4db0*/  @P1 MOV R4, 0x400 ;  /* 0x0000040000041802 */ /* 0x000fe40000000f00 */
[----:B------:R-:W-:Y:S02]  /*4dc0*/  IADD3.X R17, R17, UR7, RZ, P2, !PT ;  /* 0x0000000711117c10 */ /* 0x000fe400097fe4ff */
[----:B------:R-:W-:Y:S02]  /*4dd0*/  ISETP.GE.U32.AND P2, PT, R2, UR8, PT ;  /* 0x0000000802007c0c */ /* 0x000fe4000bf46070 */
[----:B------:R-:W-:Y:S02]  /*4de0*/  LOP3.LUT R8, R8, 0x3, RZ, 0xc0, !PT ;  /* 0x0000000308087812 */ /* 0x000fe400078ec0ff */
[----:B------:R-:W-:-:S02]  /*4df0*/  PRMT R10, RZ, 0x7610, R10 ;  /* 0x00007610ff0a7816 */ /* 0x000fc4000000000a */
[----:B0-----:R-:W-:-:S04]  /*4e00*/  @P1 LEA R4, R5, R4, 0x18 ;  /* 0x0000000405041211 */ /* 0x001fc800078ec0ff */
[----:B------:R0:W-:Y:S01]  /*4e10*/  @P1 SYNCS.ARRIVE.TRANS64.A1T0 RZ, [R4+URZ+0x58], RZ ;  /* 0x000058ff04ff19a7 */ /* 0x0001e2000810003f */
[----:B------:R-:W-:Y:S02]  /*4e20*/  ISETP.NE.U32.AND P1, PT, R3, 0x1, PT ;  /* 0x000000010300780c */ /* 0x000fe40003f25070 */
[----:B------:R-:W-:Y:S02]  /*4e30*/  SEL R3, RZ, 0x1, !P0 ;  /* 0x00000001ff037807 */ /* 0x000fe40004000000 */
[----:B------:R-:W-:Y:S02]  /*4e40*/  ISETP.GE.U32.AND.EX P0, PT, R17, UR9, PT, P2 ;  /* 0x0000000911007c0c */ /* 0x000fe4000bf06120 */
[----:B------:R-:W-:-:S04]  /*4e50*/  ISETP.GT.U32.AND P1, PT, R9, 0x3, !P1 ;  /* 0x000000030900780c */ /* 0x000fc80004f24070 */
[----:B0-----:R-:W-:-:S04]  /*4e60*/  SEL R4, RZ, 0x1, !P1 ;  /* 0x00000001ff047807 */ /* 0x001fc80004800000 */
[----:B------:R-:W-:Y:S01]  /*4e70*/  LOP3.LUT R0, R4, R0, R3, 0x96, !PT ;  /* 0x0000000004007212 */ /* 0x000fe200078e9603 */
[----:B------:R-:W-:Y:S01]  /*4e80*/  IMAD.MOV.U32 R3, RZ, RZ, -0x1 ;  /* 0xffffffffff037424 */ /* 0x000fe200078e00ff */
[----:B------:R-:W-:Y:S01]  /*4e90*/  PRMT R4, RZ, 0x7610, R4 ;  /* 0x00007610ff047816 */ /* 0x000fe20000000004 */
[----:B------:R-:W-:Y:S06]  /*4ea0*/  @P0 BRA `(.L_x_82) ;  /* 0x0000000400580947 */ /* 0x000fec0003800000 */
[----:B------:R-:W0:Y:S01]  /*4eb0*/  S2R R21, SR_CTAID.X ;  /* 0x0000000000157919 */ /* 0x000e220000002500 */
[----:B------:R-:W-:Y:S01]  /*4ec0*/  ULDC.64 UR8, c[0x0][0x628] ;  /* 0x00018a0000087ab9 */ /* 0x000fe20000000a00 */
[----:B------:R-:W-:Y:S01]  /*4ed0*/  ULDC UR11, c[0x0][0x630] ;  /* 0x00018c00000b7ab9 */ /* 0x000fe20000000800 */
[----:B------:R-:W-:Y:S01]  /*4ee0*/  ISETP.NE.U32.AND P0, PT, RZ, UR8, PT ;  /* 0x00000008ff007c0c */ /* 0x000fe2000bf05070 */
[----:B------:R-:W1:Y:S01]  /*4ef0*/  S2R R15, SR_CTAID.Y ;  /* 0x00000000000f7919 */ /* 0x000e620000002600 */
[----:B------:R-:W-:Y:S01]  /*4f00*/  ULDC UR12, c[0x0][0x150] ;  /* 0x00005400000c7ab9 */ /* 0x000fe20000000800 */
[----:B------:R-:W-:Y:S01]  /*4f10*/  IMAD.MOV.U32 R4, RZ, RZ, R2 ;  /* 0x000000ffff047224 */ /* 0x000fe200078e0002 */
[----:B------:R-:W-:Y:S01]  /*4f20*/  ISETP.NE.AND.EX P0, PT, RZ, UR9, PT, P0 ;  /* 0x00000009ff007c0c */ /* 0x000fe2000bf05300 */
[----:B------:R-:W-:Y:S01]  /*4f30*/  IMAD.MOV.U32 R5, RZ, RZ, R17 ;  /* 0x000000ffff057224 */ /* 0x000fe200078e0011 */
[----:B0-----:R-:W-:-:S11]  /*4f40*/  I2FP.F32.U32 R22, R21 ;  /* 0x0000001500167245 */ /* 0x001fd60000201000 */
[----:B------:R-:W-:Y:S05]  /*4f50*/  @!P0 BRA `(.L_x_83) ;  /* 0x0000000000288947 */ /* 0x000fea0003800000 */
[----:B------:R-:W-:Y:S02]  /*4f60*/  ULDC UR10, c[0x0][0x634] ;  /* 0x00018d00000a7ab9 */ /* 0x000fe40000000800 */
[----:B------:R-:W-:-:S05]  /*4f70*/  IADD3 R5, P0, R2, UR10, RZ ;  /* 0x0000000a02057c10 */ /* 0x000fca000ff1e0ff */
[----:B------:R-:W-:-:S04]  /*4f80*/  IMAD.X R3, RZ, RZ, R17, P0 ;  /* 0x000000ffff037224 */ /* 0x000fc800000e0611 */
[----:B------:R-:W-:-:S04]  /*4f90*/  IMAD.WIDE.U32 R6, R3, UR8, RZ ;  /* 0x0000000803067c25 */ /* 0x000fc8000f8e00ff */
[----:B------:R-:W-:-:S04]  /*4fa0*/  IMAD.WIDE.U32 R6, P0, R5, UR9, R6 ;  /* 0x0000000905067c25 */ /* 0x000fc8000f800006 */
[----:B------:R-:W-:-:S04]  /*4fb0*/  IMAD.WIDE.U32 R4, R5, UR8, RZ ;  /* 0x0000000805047c25 */ /* 0x000fc8000f8e00ff */
[----:B------:R-:W-:Y:S01]  /*4fc0*/  IMAD.MOV.U32 R4, RZ, RZ, R7 ;  /* 0x000000ffff047224 */ /* 0x000fe200078e0007 */
[----:B------:R-:W-:Y:S01]  /*4fd0*/  IADD3 RZ, P1, R5, R6, RZ ;  /* 0x0000000605ff7210 */ /* 0x000fe20007f3e0ff */
[----:B------:R-:W-:-:S04]  /*4fe0*/  IMAD.X R5, RZ, RZ, RZ, P0 ;  /* 0x000000ffff057224 */ /* 0x000fc800000e06ff */
[----:B------:R-:W-:-:S08]  /*4ff0*/  IMAD.WIDE.U32.X R4, R3, UR9, R4, P1 ;  /* 0x0000000903047c25 */ /* 0x000fd000088e0404 */
.L_x_83:
[--C-:B------:R-:W-:Y:S01]  /*5000*/  SHF.R.U64 R14, R4, UR11, R5.reuse ;  /* 0x0000000b040e7c19 */ /* 0x100fe20008001205 */
[----:B------:R-:W-:Y:S01]  /*5010*/  FMUL R22, R22, UR12 ;  /* 0x0000000c16167c20 */ /* 0x000fe20008400000 */
[----:B------:R-:W-:Y:S01]  /*5020*/  SHF.R.U32.HI R3, RZ, UR11, R5 ;  /* 0x0000000bff037c19 */ /* 0x000fe20008011605 */
[----:B------:R-:W0:Y:S01]  /*5030*/  LDC R6, c[0x0][0x144] ;  /* 0x00005100ff067b82 */ /* 0x000e220000000800 */
[----:B------:R-:W-:Y:S01]  /*5040*/  IADD3 R4, P0, RZ, -R14, RZ ;  /* 0x8000000eff047210 */ /* 0x000fe20007f1e0ff */
[----:B------:R-:W-:Y:S01]  /*5050*/  ULDC.64 UR8, c[0x0][0x620] ;  /* 0x0001880000087ab9 */ /* 0x000fe20000000a00 */
[----:B-1----:R-:W-:Y:S01]  /*5060*/  I2FP.F32.U32 R5, R15 ;  /* 0x0000000f00057245 */ /* 0x002fe20000201000 */
[----:B------:R-:W1:Y:S01]  /*5070*/  F2I.U32.TRUNC.NTZ R22, R22 ;  /* 0x0000001600167305 */ /* 0x000e62000020f000 */
[----:B------:R-:W-:Y:S01]  /*5080*/  ULDC UR10, c[0x0][0x154] ;  /* 0x00005500000a7ab9 */ /* 0x000fe20000000800 */
[----:B------:R-:W-:Y:S01]  /*5090*/  IMAD.X R3, RZ, RZ, ~R3, P0 ;  /* 0x000000ffff037224 */ /* 0x000fe200000e0e03 */
[----:B------:R-:W-:Y:S01]  /*50a0*/  ISETP.NE.AND P2, PT, R16, 0x1, PT ;  /* 0x000000011000780c */ /* 0x000fe20003f45270 */
[----:B------:R-:W-:Y:S01]  /*50b0*/  FMUL R23, R5, UR10 ;  /* 0x0000000a05177c20 */ /* 0x000fe20008400000 */
[----:B------:R-:W2:Y:S01]  /*50c0*/  LDC R24, c[0x0][0x148] ;  /* 0x00005200ff187b82 */ /* 0x000ea20000000800 */
[----:B------:R-:W-:Y:S01]  /*50d0*/  IMAD R3, R3, UR8, RZ ;  /* 0x0000000803037c24 */ /* 0x000fe2000f8e02ff */
[----:B------:R-:W-:-:S02]  /*50e0*/  ULDC.64 UR10, c[0x0][0x640] ;  /* 0x00019000000a7ab9 */ /* 0x000fc40000000a00 */
[----:B------:R-:W-:Y:S01]  /*50f0*/  ISETP.NE.U32.AND P0, PT, RZ, UR10, PT ;  /* 0x0000000aff007c0c */ /* 0x000fe2000bf05070 */
[C---:B------:R-:W-:Y:S01]  /*5100*/  IMAD R7, R4.reuse, UR9, R3 ;  /* 0x0000000904077c24 */ /* 0x040fe2000f8e0203 */
[----:B------:R-:W3:Y:S01]  /*5110*/  F2I.U32.TRUNC.NTZ R23, R23 ;  /* 0x0000001700177305 */ /* 0x000ee2000020f000 */
[----:B------:R-:W-:Y:S01]  /*5120*/  IMAD.MOV.U32 R3, RZ, RZ, R17 ;  /* 0x000000ffff037224 */ /* 0x000fe200078e0011 */
[----:B------:R-:W-:Y:S01]  /*5130*/  ISETP.NE.AND.EX P0, PT, RZ, UR11, PT, P0 ;  /* 0x0000000bff007c0c */ /* 0x000fe2000bf05300 */
[----:B-1----:R-:W-:Y:S02]  /*5140*/  IMAD.MOV R22, RZ, RZ, -R22 ;  /* 0x000000ffff167224 */ /* 0x002fe400078e0a16 */
[----:B------:R-:W-:Y:S01]  /*5150*/  IMAD.WIDE.U32 R4, R4, UR8, R2 ;  /* 0x0000000804047c25 */ /* 0x000fe2000f8e0002 */
[----:B------:R-:W-:-:S03]  /*5160*/  ULDC UR8, c[0x0][0x618] ;  /* 0x0001860000087ab9 */ /* 0x000fc60000000800 */
[----:B------:R-:W-:Y:S02]  /*5170*/  IMAD.IADD R5, R5, 0x1, R7 ;  /* 0x0000000105057824 */ /* 0x000fe400078e0207 */
[----:B0-----:R-:W-:-:S03]  /*5180*/  IMAD R3, R6, R22, R21 ;  /* 0x0000001606037224 */ /* 0x001fc600078e0215 */
[----:B------:R-:W-:Y:S01]  /*5190*/  SHF.R.U64 R21, R4, UR8, R5 ;  /* 0x0000000804157c19 */ /* 0x000fe20008001205 */
[----:B---3--:R-:W-:Y:S01]  /*51a0*/  IMAD.MOV R6, RZ, RZ, -R23 ;  /* 0x000000ffff067224 */ /* 0x008fe200078e0a17 */
[----:B------:R-:W-:Y:S01]  /*51b0*/  SHF.R.U32.HI R4, RZ, UR8, R5 ;  /* 0x00000008ff047c19 */ /* 0x000fe20008011605 */
[----:B------:R-:W-:Y:S02]  /*51c0*/  ULDC UR8, c[0x0][0x608] ;  /* 0x0001820000087ab9 */ /* 0x000fe40000000800 */
[----:B--2---:R-:W-:Y:S01]  /*51d0*/  @P2 IMAD R3, R24, R6, R15 ;  /* 0x0000000618032224 */ /* 0x004fe200078e020f */
[--C-:B------:R-:W-:Y:S02]  /*51e0*/  SHF.R.U64 R22, R21, UR8, R4.reuse ;  /* 0x0000000815167c19 */ /* 0x100fe40008001204 */
[----:B------:R-:W-:Y:S01]  /*51f0*/  SHF.R.U32.HI R5, RZ, UR8, R4 ;  /* 0x00000008ff057c19 */ /* 0x000fe20008011604 */
[----:B------:R-:W-:-:S03]  /*5200*/  ULDC UR8, c[0x0][0x658] ;  /* 0x0001960000087ab9 */ /* 0x000fc60000000800 */
[--C-:B------:R-:W-:Y:S02]  /*5210*/  SHF.R.U64 R15, R22, UR8, R5.reuse ;  /* 0x00000008160f7c19 */ /* 0x100fe40008001205 */
[----:B------:R-:W-:-:S03]  /*5220*/  SHF.R.U32.HI R23, RZ, UR8, R5 ;  /* 0x00000008ff177c19 */ /* 0x000fc60008011605 */
[----:B------:R-:W-:Y:S02]  /*5230*/  IMAD.MOV.U32 R6, RZ, RZ, R15 ;  /* 0x000000ffff067224 */ /* 0x000fe400078e000f */
[----:B------:R-:W-:Y:S01]  /*5240*/  IMAD.MOV.U32 R5, RZ, RZ, R23 ;  /* 0x000000ffff057224 */ /* 0x000fe200078e0017 */
[----:B------:R-:W-:Y:S06]  /*5250*/  @!P0 BRA `(.L_x_84) ;  /* 0x00000000002c8947 */ /* 0x000fec0003800000 */
        /* <DEDUP_REMOVED lines=9> */
[----:B------:R-:W-:-:S04]  /*52f0*/  IMAD.WIDE.U32.X R4, R23, UR11, R4, P1 ;  /* 0x0000000b17047c25 */ /* 0x000fc800088e0404 */
[----:B------:R-:W-:-:S07]  /*5300*/  IMAD.MOV.U32 R6, RZ, RZ, R4 ;  /* 0x000000ffff067224 */ /* 0x000fce00078e0004 */
.L_x_84:
[----:B------:R-:W-:Y:S01]  /*5310*/  ULDC UR8, c[0x0][0x648] ;  /* 0x0001920000087ab9 */ /* 0x000fe20000000800 */
[----:B------:R-:W-:Y:S01]  /*5320*/  LOP3.LUT R4, R22, UR6, RZ, 0xc0, !PT ;  /* 0x0000000616047c12 */ /* 0x000fe2000f8ec0ff */
[----:B------:R-:W-:Y:S01]  /*5330*/  ULDC UR9, c[0x0][0x610] ;  /* 0x0001840000097ab9 */ /* 0x000fe20000000800 */
[----:B------:R-:W-:Y:S01]  /*5340*/  SHF.R.U64 R5, R6, UR8, R5 ;  /* 0x0000000806057c19 */ /* 0x000fe20008001205 */
[----:B------:R-:W-:Y:S01]  /*5350*/  ULDC UR8, c[0x0][0x638] ;  /* 0x00018e0000087ab9 */ /* 0x000fe20000000800 */
[----:B------:R-:W-:-:S03]  /*5360*/  LOP3.LUT R22, R21, UR4, RZ, 0xc0, !PT ;  /* 0x0000000415167c12 */ /* 0x000fc6000f8ec0ff */
[----:B------:R-:W-:Y:S02]  /*5370*/  IMAD.MOV R6, RZ, RZ, -R5 ;  /* 0x000000ffff067224 */ /* 0x000fe400078e0a05 */
[----:B------:R-:W-:Y:S02]  /*5380*/  IMAD R4, R5, UR5, R4 ;  /* 0x0000000505047c24 */ /* 0x000fe4000f8e0204 */
[----:B------:R-:W-:Y:S01]  /*5390*/  IMAD R15, R6, UR8, R15 ;  /* 0x00000008060f7c24 */ /* 0x000fe2000f8e020f */
[----:B------:R-:W-:Y:S01]  /*53a0*/  ULDC UR8, c[0x0][0x600] ;  /* 0x0001800000087ab9 */ /* 0x000fe20000000800 */
[----:B------:R-:W-:Y:S02]  /*53b0*/  IMAD R3, R4, UR9, R3 ;  /* 0x0000000904037c24 */ /* 0x000fe4000f8e0203 */
[----:B------:R-:W-:Y:S02]  /*53c0*/  IMAD R6, R15, UR8, R22 ;  /* 0x000000080f067c24 */ /* 0x000fe4000f8e0216 */
[----:B------:R-:W-:-:S03]  /*53d0*/  IMAD.MOV.U32 R4, RZ, RZ, 0x1 ;  /* 0x00000001ff047424 */ /* 0x000fc600078e00ff */
[----:B------:R-:W-:Y:S02]  /*53e0*/  SEL R22, R6, R3, !P2 ;  /* 0x0000000306167207 */ /* 0x000fe40005000000 */
[----:B------:R-:W-:Y:S01]  /*53f0*/  SEL R21, R3, R6, !P2 ;  /* 0x0000000603157207 */ /* 0x000fe20005000000 */
[----:B------:R-:W-:-:S07]  /*5400*/  IMAD.MOV.U32 R3, RZ, RZ, R14 ;  /* 0x000000ffff037224 */ /* 0x000fce00078e000e */
.L_x_82:
[----:B------:R-:W-:Y:S05]  /*5410*/  BSYNC B1 ;  /* 0x0000000000017941 */ /* 0x000fea0003800000 */
.L_x_81:
[----:B------:R-:W-:-:S13]  /*5420*/  LOP3.LUT P0, RZ, R4, 0xff, RZ, 0xc0, !PT ;  /* 0x000000ff04ff7812 */ /* 0x000fda000780c0ff */
[----:B------:R-:W-:Y:S05]  /*5430*/  @P0 BRA `(.L_x_85) ;  /* 0xfffffff400080947 */ /* 0x000fea000383ffff */
[----:B------:R-:W-:Y:S05]  /*5440*/  BSYNC B0 ;  /* 0x0000000000007941 */ /* 0x000fea0003800000 */
.L_x_74:
[----:B------:R-:W-:-:S03]  /*5450*/  UMOV UR8, 0xffffffff ;  /* 0xffffffff00087882 */ /* 0x000fc60000000000 */
[----:B------:R-:W-:Y:S05]  /*5460*/  BRA.DIV UR8, `(.L_x_86) ;  /* 0x0000000608147947 */ /* 0x000fea000b800000 */
[----:B------:R-:W-:-:S13]  /*5470*/  ELECT P6, URZ, PT ;  /* 0x00000000003f782f */ /* 0x000fda00038c0000 */
.L_x_100:
[----:B------:R-:W-:Y:S04]  /*5480*/  BSSY B0, `(.L_x_87) ;  /* 0x000002b000007945 */ /* 0x000fe80003800000 */
[----:B------:R-:W-:Y:S05]  /*5490*/  @!P6 BRA `(.L_x_88) ;  /* 0x0000000000a4e947 */ /* 0x000fea0003800000 */
[----:B------:R-:W-:-:S04]  /*54a0*/  LOP3.LUT R19, R19, 0x2, RZ, 0xfc, !PT ;  /* 0x0000000213137812 */ /* 0x000fc800078efcff */
[----:B------:R-:W-:-:S13]  /*54b0*/  ISETP.NE.AND P0, PT, R19, 0x3, PT ;  /* 0x000000031300780c */ /* 0x000fda0003f05270 */
[----:B------:R-:W-:Y:S05]  /*54c0*/  @!P0 BRA `(.L_x_89) ;  /* 0x0000000000048947 */ /* 0x000fea0003800000 */
[----:B------:R-:W-:Y:S01]  /*54d0*/  BPT.TRAP 0x1 ;  /* 0x000000040000795c */ /* 0x000fe20000300000 */
.L_x_89:
[----:B------:R-:W0:Y:S01]  /*54e0*/  S2R R3, SR_CgaCtaId ;  /* 0x0000000000037919 */ /* 0x000e220000008800 */
[----:B------:R-:W-:-:S04]  /*54f0*/  MOV R2, 0x400 ;  /* 0x0000040000027802 */ /* 0x000fc80000000f00 */
[----:B0-----:R-:W-:Y:S02]  /*5500*/  LEA R3, R3, R2, 0x18 ;  /* 0x0000000203037211 */ /* 0x001fe400078ec0ff */
[----:B------:R-:W-:-:S03]  /*5510*/  SHF.L.U32 R2, R0, 0x1f, RZ ;  /* 0x0000001f00027819 */ /* 0x000fc600000006ff */
[----:B------:R-:W-:-:S04]  /*5520*/  VIADD R3, R3, 0x20 ;  /* 0x0000002003037836 */ /* 0x000fc80000000000 */
[C---:B------:R-:W-:Y:S02]  /*5530*/  IMAD R7, R8.reuse, 0x8, R3 ;  /* 0x0000000808077824 */ /* 0x040fe400078e0203 */
[----:B------:R-:W-:Y:S02]  /*5540*/  VIADD R8, R8, 0x1 ;  /* 0x0000000108087836 */ /* 0x000fe40000000000 */
[----:B------:R-:W0:Y:S03]  /*5550*/  SYNCS.PHASECHK.TRANS64.TRYWAIT P0, [R7+URZ], R2 ;  /* 0x00000002070075a7 */ /* 0x000e26000800017f */
[----:B------:R-:W-:-:S04]  /*5560*/  ISETP.NE.AND P1, PT, R8, 0x4, PT ;  /* 0x000000040800780c */ /* 0x000fc80003f25270 */
[----:B------:R-:W-:Y:S02]  /*5570*/  SEL R5, RZ, 0x1, P1 ;  /* 0x00000001ff057807 */ /* 0x000fe40000800000 */
[----:B------:R-:W-:Y:S02]  /*5580*/  SEL R8, R8, RZ, P1 ;  /* 0x000000ff08087207 */ /* 0x000fe40000800000 */
[----:B------:R-:W-:-:S03]  /*5590*/  LOP3.LUT R5, R0, R5, RZ, 0x3c, !PT ;  /* 0x0000000500057212 */ /* 0x000fc600078e3cff */
[----:B------:R-:W-:Y:S01]  /*55a0*/  IMAD R9, R8, 0x8, R3 ;  /* 0x0000000808097824 */ /* 0x000fe200078e0203 */
[----:B------:R-:W-:Y:S01]  /*55b0*/  SHF.L.U32 R4, R5, 0x1f, RZ ;  /* 0x0000001f05047819 */ /* 0x000fe200000006ff */
[----:B0-----:R-:W-:Y:S06]  /*55c0*/  @!P0 BRA `(.L_x_90) ;  /* 0x0000000000dc8947 */ /* 0x001fec0003800000 */
.L_x_101:
[----:B------:R-:W1:Y:S01]  /*55d0*/  SYNCS.PHASECHK.TRANS64.TRYWAIT P0, [R9+URZ], R4 ;  /* 0x00000004090075a7 */ /* 0x000e62000800017f */
[----:B------:R-:W-:-:S05]  /*55e0*/  VIADD R0, R8, 0x1 ;  /* 0x0000000108007836 */ /* 0x000fca0000000000 */
[----:B------:R-:W-:-:S04]  /*55f0*/  ISETP.NE.AND P1, PT, R0, 0x4, PT ;  /* 0x000000040000780c */ /* 0x000fc80003f25270 */
[----:B0-----:R-:W-:Y:S02]  /*5600*/  SEL R2, RZ, 0x1, P1 ;  /* 0x00000001ff027807 */ /* 0x001fe40000800000 */
[----:B------:R-:W-:Y:S02]  /*5610*/  SEL R0, R0, RZ, P1 ;  /* 0x000000ff00007207 */ /* 0x000fe40000800000 */
[----:B------:R-:W-:-:S03]  /*5620*/  LOP3.LUT R7, R5, R2, RZ, 0x3c, !PT ;  /* 0x0000000205077212 */ /* 0x000fc600078e3cff */
[----:B------:R-:W-:Y:S01]  /*5630*/  IMAD R6, R0, 0x8, R3 ;  /* 0x0000000800067824 */ /* 0x000fe200078e0203 */
[----:B------:R-:W-:Y:S01]  /*5640*/  SHF.L.U32 R5, R7, 0x1f, RZ ;  /* 0x0000001f07057819 */ /* 0x000fe200000006ff */
[----:B-1----:R-:W-:Y:S06]  /*5650*/  @!P0 BRA `(.L_x_91) ;  /* 0x0000000000cc8947 */ /* 0x002fec0003800000 */
.L_x_102:
[----:B------:R-:W1:Y:S01]  /*5660*/  SYNCS.PHASECHK.TRANS64.TRYWAIT P0, [R6+URZ], R5 ;  /* 0x00000005060075a7 */ /* 0x000e62000800017f */
[----:B------:R-:W-:-:S05]  /*5670*/  VIADD R0, R0, 0x1 ;  /* 0x0000000100007836 */ /* 0x000fca0000000000 */
[----:B------:R-:W-:-:S04]  /*5680*/  ISETP.NE.AND P1, PT, R0, 0x4, PT ;  /* 0x000000040000780c */ /* 0x000fc80003f25270 */
[----:B------:R-:W-:Y:S02]  /*5690*/  SEL R2, RZ, 0x1, P1 ;  /* 0x00000001ff027807 */ /* 0x000fe40000800000 */
[----:B------:R-:W-:Y:S02]  /*56a0*/  SEL R0, R0, RZ, P1 ;  /* 0x000000ff00007207 */ /* 0x000fe40000800000 */
[----:B------:R-:W-:Y:S01]  /*56b0*/  LOP3.LUT R2, R7, R2, RZ, 0x3c, !PT ;  /* 0x0000000207027212 */ /* 0x000fe200078e3cff */
[----:B-1----:R-:W-:Y:S06]  /*56c0*/  @!P0 BRA `(.L_x_92) ;  /* 0x0000000000c48947 */ /* 0x002fec0003800000 */
.L_x_103:
[----:B------:R-:W-:Y:S01]  /*56d0*/  IMAD R3, R0, 0x8, R3 ;  /* 0x0000000800037824 */ /* 0x000fe200078e0203 */
[----:B------:R-:W-:-:S07]  /*56e0*/  SHF.L.U32 R0, R2, 0x1f, RZ ;  /* 0x0000001f02007819 */ /* 0x000fce00000006ff */
.L_x_93:
[----:B--2---:R2:W3:Y:S02]  /*56f0*/  SYNCS.PHASECHK.TRANS64.TRYWAIT P0, [R3+URZ], R0 ;  /* 0x00000000030075a7 */ /* 0x0044e4000800017f */
[----:B---3--:R-:W-:Y:S05]  /*5700*/  @!P0 NANOSLEEP.SYNCS 0x989680 ;  /* 0x009896800000895d */ /* 0x008fea0003900000 */
[----:B------:R-:W3:Y:S02]  /*5710*/  @!P0 SYNCS.PHASECHK.TRANS64 P0, [R3+URZ], R0 ;  /* 0x00000000030085a7 */ /* 0x000ee4000800007f */
[----:B---3--:R-:W-:Y:S05]  /*5720*/  @!P0 BRA `(.L_x_93) ;  /* 0xfffffffc00f08947 */ /* 0x008fea000383ffff */
.L_x_88:
[----:B------:R-:W-:Y:S05]  /*5730*/  BSYNC B0 ;  /* 0x0000000000007941 */ /* 0x000fea0003800000 */
.L_x_87:
[----:B------:R-:W-:Y:S05]  /*5740*/  EXIT ;  /* 0x000000000000794d */ /* 0x000fea0003800000 */
.L_x_21:
[----:B---3--:R3:W4:Y:S02]  /*5750*/  SYNCS.PHASECHK.TRANS64.TRYWAIT P1, [R3+URZ], R0 ;  /* 0x00000000030075a7 */ /* 0x008724000802017f */
[----:B----4-:R-:W-:Y:S05]  /*5760*/  @!P1 NANOSLEEP.SYNCS 0x989680 ;  /* 0x009896800000995d */ /* 0x010fea0003900000 */
[----:B------:R-:W4:Y:S02]  /*5770*/  @!P1 SYNCS.PHASECHK.TRANS64 P1, [R3+URZ], R0 ;  /* 0x00000000030095a7 */ /* 0x000f24000802007f */
[----:B----4-:R-:W-:Y:S05]  /*5780*/  @!P1 BRA `(.L_x_21) ;  /* 0xfffffffc00f09947 */ /* 0x010fea000383ffff */
[----:B------:R-:W-:Y:S05]  /*5790*/  BRA `(.L_x_20) ;  /* 0xffffffbc00687947 */ /* 0x000fea000383ffff */
.L_x_26:
[----:B-1----:R1:W2:Y:S02]  /*57a0*/  SYNCS.PHASECHK.TRANS64.TRYWAIT P1, [R5+URZ], R4 ;  /* 0x00000004050075a7 */ /* 0x0022a4000802017f */
[----:B--2---:R-:W-:Y:S05]  /*57b0*/  @!P1 NANOSLEEP.SYNCS 0x989680 ;  /* 0x009896800000995d */ /* 0x004fea0003900000 */
[----:B------:R-:W2:Y:S02]  /*57c0*/  @!P1 SYNCS.PHASECHK.TRANS64 P1, [R5+URZ], R4 ;  /* 0x00000004050095a7 */ /* 0x000ea4000802007f */
[----:B--2---:R-:W-:Y:S05]  /*57d0*/  @!P1 BRA `(.L_x_26) ;  /* 0xfffffffc00f09947 */ /* 0x004fea000383ffff */
[----:B------:R-:W-:Y:S05]  /*57e0*/  BRA `(.L_x_25) ;  /* 0xffffffc400887947 */ /* 0x000fea000383ffff */
.L_x_75:
[----:B------:R-:W-:Y:S01]  /*57f0*/  BSSY B1, `(.L_x_94) ;  /* 0x0000006000017945 */ /* 0x000fe20003800000 */
[----:B------:R-:W-:-:S07]  /*5800*/  IMAD.MOV.U32 R15, RZ, RZ, -0x1 ;  /* 0xffffffffff0f7424 */ /* 0x000fce00078e00ff */
[----:B------:R-:W-:Y:S05]  /*5810*/  WARPSYNC.COLLECTIVE R15, `(.L_x_95) ;  /* 0x000000000f0c7348 */ /* 0x000fea0003c00000 */
[----:B------:R-:W-:Y:S02]  /*5820*/  ELECT P6, UR62, PT ;  /* 0x00000000003e782f */ /* 0x000fe400038c0000 */
[----:B------:R-:W-:Y:S01]  /*5830*/  MOV R14, UR62 ;  /* 0x0000003e000e7c02 */ /* 0x000fe20008000f00 */
[----:B------:R-:W-:Y:S10]  /*5840*/  ENDCOLLECTIVE ;  /* 0x000000000000791b */ /* 0x000ff40003800000 */
.L_x_95:
[----:B------:R-:W-:Y:S05]  /*5850*/  BSYNC B1 ;  /* 0x0000000000017941 */ /* 0x000fea0003800000 */
.L_x_94:
[----:B------:R-:W-:Y:S05]  /*5860*/  BRA `(.L_x_96) ;  /* 0xfffffff000087947 */ /* 0x000fea000383ffff */
.L_x_78:
[----:B0-----:R0:W1:Y:S02]  /*5870*/  SYNCS.PHASECHK.TRANS64.TRYWAIT P0, [R15+URZ+0x20], R6 ;  /* 0x000020060f0075a7 */ /* 0x001064000800017f */
[----:B-1----:R-:W-:Y:S05]  /*5880*/  @!P0 NANOSLEEP.SYNCS 0x989680 ;  /* 0x009896800000895d */ /* 0x002fea0003900000 */
[----:B------:R-:W1:Y:S02]  /*5890*/  @!P0 SYNCS.PHASECHK.TRANS64 P0, [R15+URZ+0x20], R6 ;  /* 0x000020060f0085a7 */ /* 0x000e64000800007f */
[----:B-1----:R-:W-:Y:S05]  /*58a0*/  @!P0 BRA `(.L_x_78) ;  /* 0xfffffffc00f08947 */ /* 0x002fea000383ffff */
[----:B------:R-:W-:Y:S05]  /*58b0*/  BRA `(.L_x_97) ;  /* 0xfffffff000407947 */ /* 0x000fea000383ffff */
.L_x_86:
[----:B------:R-:W-:Y:S01]  /*58c0*/  BSSY B0, `(.L_x_98) ;  /* 0x0000006000007945 */ /* 0x000fe20003800000 */
[----:B------:R-:W-:-:S07]  /*58d0*/  IMAD.MOV.U32 R15, RZ, RZ, -0x1 ;  /* 0xffffffffff0f7424 */ /* 0x000fce00078e00ff */
[----:B------:R-:W-:Y:S05]  /*58e0*/  WARPSYNC.COLLECTIVE R15, `(.L_x_99) ;  /* 0x000000000f0c7348 */ /* 0x000fea0003c00000 */
[----:B------:R-:W-:Y:S02]  /*58f0*/  ELECT P6, UR62, PT ;  /* 0x00000000003e782f */ /* 0x000fe400038c0000 */
[----:B------:R-:W-:Y:S01]  /*5900*/  MOV R14, UR62 ;  /* 0x0000003e000e7c02 */ /* 0x000fe20008000f00 */
[----:B------:R-:W-:Y:S10]  /*5910*/  ENDCOLLECTIVE ;  /* 0x000000000000791b */ /* 0x000ff40003800000 */
.L_x_99:
[----:B------:R-:W-:Y:S05]  /*5920*/  BSYNC B0 ;  /* 0x0000000000007941 */ /* 0x000fea0003800000 */
.L_x_98:
[----:B------:R-:W-:Y:S05]  /*5930*/  BRA `(.L_x_100) ;  /* 0xfffffff800d07947 */ /* 0x000fea000383ffff */
.L_x_90:
[----:B0-----:R0:W1:Y:S02]  /*5940*/  SYNCS.PHASECHK.TRANS64.TRYWAIT P0, [R7+URZ], R2 ;  /* 0x00000002070075a7 */ /* 0x001064000800017f */
[----:B-1----:R-:W-:Y:S05]  /*5950*/  @!P0 NANOSLEEP.SYNCS 0x989680 ;  /* 0x009896800000895d */ /* 0x002fea0003900000 */
[----:B------:R-:W1:Y:S02]  /*5960*/  @!P0 SYNCS.PHASECHK.TRANS64 P0, [R7+URZ], R2 ;  /* 0x00000002070085a7 */ /* 0x000e64000800007f */
[----:B-1----:R-:W-:Y:S05]  /*5970*/  @!P0 BRA `(.L_x_90) ;  /* 0xfffffffc00f08947 */ /* 0x002fea000383ffff */
[----:B------:R-:W-:Y:S05]  /*5980*/  BRA `(.L_x_101) ;  /* 0xfffffffc00107947 */ /* 0x000fea000383ffff */
.L_x_91:
[----:B0-----:R0:W1:Y:S02]  /*5990*/  SYNCS.PHASECHK.TRANS64.TRYWAIT P0, [R9+URZ], R4 ;  /* 0x00000004090075a7 */ /* 0x001064000800017f */
[----:B-1----:R-:W-:Y:S05]  /*59a0*/  @!P0 NANOSLEEP.SYNCS 0x989680 ;  /* 0x009896800000895d */ /* 0x002fea0003900000 */
[----:B------:R-:W1:Y:S02]  /*59b0*/  @!P0 SYNCS.PHASECHK.TRANS64 P0, [R9+URZ], R4 ;  /* 0x00000004090085a7 */ /* 0x000e64000800007f */
[----:B-1----:R-:W-:Y:S05]  /*59c0*/  @!P0 BRA `(.L_x_91) ;  /* 0xfffffffc00f08947 */ /* 0x002fea000383ffff */
[----:B------:R-:W-:Y:S05]  /*59d0*/  BRA `(.L_x_102) ;  /* 0xfffffffc00207947 */ /* 0x000fea000383ffff */
.L_x_92:
[----:B-1----:R1:W2:Y:S02]  /*59e0*/  SYNCS.PHASECHK.TRANS64.TRYWAIT P0, [R6+URZ], R5 ;  /* 0x00000005060075a7 */ /* 0x0022a4000800017f */
[----:B--2---:R-:W-:Y:S05]  /*59f0*/  @!P0 NANOSLEEP.SYNCS 0x989680 ;  /* 0x009896800000895d */ /* 0x004fea0003900000 */
[----:B------:R-:W2:Y:S02]  /*5a00*/  @!P0 SYNCS.PHASECHK.TRANS64 P0, [R6+URZ], R5 ;  /* 0x00000005060085a7 */ /* 0x000ea4000800007f */
[----:B--2---:R-:W-:Y:S05]  /*5a10*/  @!P0 BRA `(.L_x_92) ;  /* 0xfffffffc00f08947 */ /* 0x004fea000383ffff */
[----:B------:R-:W-:Y:S05]  /*5a20*/  BRA `(.L_x_103) ;  /* 0xfffffffc00287947 */ /* 0x000fea000383ffff */
.L_x_104:
[----:B------:R-:W-:-:S00]  /*5a30*/  BRA `(.L_x_104) ;  /* 0xfffffffc00fc7947 */ /* 0x000fc0000383ffff */
[----:B------:R-:W-:-:S00]  /*5a40*/  NOP ;  /* 0x0000000000007918 */ /* 0x000fc00000000000 */
        /* <DEDUP_REMOVED lines=11> */
.L_x_105:


//--------------------- .nv.global.init           --------------------------
	.section	.nv.global.init,"aw",@progbits
.nv.global.init:
	.type		$str$22,@object
	.size		$str$22,($str$23 - $str$22)
$str$22:
        /*0000*/ 	.byte	0x6b, 0x5f, 0x74, 0x69, 0x6c, 0x65, 0x5f, 0x63, 0x6f, 0x75, 0x6e, 0x74, 0x20, 0x3e, 0x3d, 0x20
        /*0010*/ 	.byte	0x31, 0x00
	.type		$str$23,@object
	.size		$str$23,(__unnamed_1 - $str$23)
$str$23:
        /*0012*/ 	.byte	0x2f, 0x74, 0x6d, 0x70, 0x2f, 0x63, 0x75, 0x74, 0x6c, 0x61, 0x73, 0x73, 0x5f, 0x73, 0x77, 0x65
        /*0022*/ 	.byte	0x65, 0x70, 0x5f, 0x73, 0x72, 0x63, 0x2f, 0x69, 0x6e, 0x63, 0x6c, 0x75, 0x64, 0x65, 0x2f, 0x63
        /*0032*/ 	.byte	0x75, 0x74, 0x6c, 0x61, 0x73, 0x73, 0x2f, 0x67, 0x65, 0x6d, 0x6d, 0x2f, 0x63, 0x6f, 0x6c, 0x6c
        /*0042*/ 	.byte	0x65, 0x63, 0x74, 0x69, 0x76, 0x65, 0x2f, 0x73, 0x6d, 0x39, 0x30, 0x5f, 0x6d, 0x6d, 0x61, 0x5f
        /*0052*/ 	.byte	0x74, 0x6d, 0x61, 0x5f, 0x67, 0x6d, 0x6d, 0x61, 0x5f, 0x73, 0x73, 0x5f, 0x77, 0x61, 0x72, 0x70
        /*0062*/ 	.byte	0x73, 0x70, 0x65, 0x63, 0x69, 0x61, 0x6c, 0x69, 0x7a, 0x65, 0x64, 0x2e, 0x68, 0x70, 0x70, 0x00
	.type		__unnamed_1,@object
	.size		__unnamed_1,(.L_0 - __unnamed_1)
__unnamed_1:
        /*0072*/ 	.byte	0x76, 0x6f, 0x69, 0x64, 0x20, 0x63, 0x75, 0x74, 0x6c, 0x61, 0x73, 0x73, 0x3a, 0x3a, 0x67, 0x65
        /* <DEDUP_REMOVED lines=172> */
        /*0b42*/ 	.byte	0x3a, 0x69, 0x64, 0x65, 0x6e, 0x74, 0x69, 0x74, 0x79, 0x5d, 0x00
.L_0:


//--------------------- .nv.shared._ZN7cutlass13device_kernelINS_4gemm6kernel13GemmUniversalIN4cute5tupleIJiiiiEEENS1_10collective13CollectiveMmaINS1_34MainloopSm90TmaGmmaWarpSpecializedILi4ENS5_IJNS4_1CILi2EEENSA_ILi1EEESC_EEENS1_35KernelTmaWarpSpecializedCooperativeEEENS5_IJNSA_ILi192EEENSA_ILi16EEENSA_ILi256EEEEEEaNS5_IJlSC_lEEEaSK_NS4_8TiledMMAINS4_8MMA_AtomIJNS4_4SM904GMMA26MMA_64x16x32_S32S8S8_SS_TNEEEENS4_6LayoutISD_NS5_IJSC_NSA_ILi0EEESS_EEEEENS5_IJNS4_10UnderscoreESV_SV_EEEEENS4_13SM90_TMA_LOADENS4_14ComposedLayoutINS4_7SwizzleILi3ELi4ELi3EEENS4_18smem_ptr_flag_bitsILi8EEENSR_INS5_IJNSA_ILi8EEENSA_ILi128EEEEEENS5_IJS15_SC_EEEEEEEvNS4_8identityENS4_23SM90_TMA_LOAD_MULTICASTES19_vS1A_EENS_8epilogue10collective6detail29Sm90TmaWarpSpecializedAdapterINS1E_15DefaultEpilogueIaSK_SK_NS1D_6thread17LinearCombinationIaLi1EiiLNS1I_9ScaleType4KindE0ELNS_15FloatRoundStyleE2EaEENS1_15EpilogueDefaultEEEEEvvEEEEvNT_6ParamsE --------------------------
	.section	.nv.shared._ZN7cutlass13device_kernelINS_4gemm6kernel13GemmUniversalIN4cute5tupleIJiiiiEEENS1_10collective13CollectiveMmaINS1_34MainloopSm90TmaGmmaWarpSpecializedILi4ENS5_IJNS4_1CILi2EEENSA_ILi1EEESC_EEENS1_35KernelTmaWarpSpecializedCooperativeEEENS5_IJNSA_ILi192EEENSA_ILi16EEENSA_ILi256EEEEEEaNS5_IJlSC_lEEEaSK_NS4_8TiledMMAINS4_8MMA_AtomIJNS4_4SM904GMMA26MMA_64x16x32_S32S8S8_SS_TNEEEENS4_6LayoutISD_NS5_IJSC_NSA_ILi0EEESS_EEEEENS5_IJNS4_10UnderscoreESV_SV_EEEEENS4_13SM90_TMA_LOADENS4_14ComposedLayoutINS4_7SwizzleILi3ELi4ELi3EEENS4_18smem_ptr_flag_bitsILi8EEENSR_INS5_IJNSA_ILi8EEENSA_ILi128EEEEEENS5_IJS15_SC_EEEEEEEvNS4_8identityENS4_23SM90_TMA_LOAD_MULTICASTES19_vS1A_EENS_8epilogue10collective6detail29Sm90TmaWarpSpecializedAdapterINS1E_15DefaultEpilogueIaSK_SK_NS1D_6thread17LinearCombinationIaLi1EiiLNS1I_9ScaleType4KindE0ELNS_15FloatRoundStyleE2EaEENS1_15EpilogueDefaultEEEEEvvEEEEvNT_6ParamsE,"aw",@nobits
	.sectionflags	@""
	.align	16
	.zero		1024


//--------------------- .nv.shared.reserved.0     --------------------------
	.section	.nv.shared.reserved.0,"aw",@nobits
	.weak		__nv_reservedSMEM_offset_0_alias
	.size		__nv_reservedSMEM_offset_0_alias, 0, 0
	.other		__nv_reservedSMEM_offset_0_alias,@"STO_CUDA_RESERVED_SHARED STV_DEFAULT"
__nv_reservedSMEM_offset_0_alias:
	.zero		0


//--------------------- .nv.global                --------------------------
	.section	.nv.global,"aw",@nobits
.nv.global:
	.type		_ZN40_INTERNAL_95c373c5_4_k_cu_2ab481bb_133034cute1_E,@object
	.size		_ZN40_INTERNAL_95c373c5_4_k_cu_2ab481bb_133034cute1_E,(_ZN40_INTERNAL_95c373c5_4_k_cu_2ab481bb_133034cuda3std3__45__cpo6cbeginE - _ZN40_INTERNAL_95c373c5_4_k_cu_2ab481bb_133034cute1_E)
_ZN40_INTERNAL_95c373c5_4_k_cu_2ab481bb_133034cute1_E:
	.zero		1
	.type		_ZN40_INTERNAL_95c373c5_4_k_cu_2ab481bb_133034cuda3std3__45__cpo6cbeginE,@object
	.size		_ZN40_INTERNAL_95c373c5_4_k_cu_2ab481bb_133034cuda3std3__45__cpo6cbeginE,(_ZN40_INTERNAL_95c373c5_4_k_cu_2ab481bb_133034cuda3std3__48in_placeE - _ZN40_INTERNAL_95c373c5_4_k_cu_2ab481bb_133034cuda3std3__45__cpo6cbeginE)
_ZN40_INTERNAL_95c373c5_4_k_cu_2ab481bb_133034cuda3std3__45__cpo6cbeginE:
	.zero		1
	.type		_ZN40_INTERNAL_95c373c5_4_k_cu_2ab481bb_133034cuda3std3__48in_placeE,@object
	.size		_ZN40_INTERNAL_95c373c5_4_k_cu_2ab481bb_133034cuda3std3__48in_placeE,(_ZN40_INTERNAL_95c373c5_4_k_cu_2ab481bb_133034cuda3std6ranges3__45__cpo9iter_moveE - _ZN40_INTERNAL_95c373c5_4_k_cu_2ab481bb_133034cuda3std3__48in_placeE)
_ZN40_INTERNAL_95c373c5_4_k_cu_2ab481bb_133034cuda3std3__48in_placeE:
	.zero		1
	.type		_ZN40_INTERNAL_95c373c5_4_k_cu_2ab481bb_133034cuda3std6ranges3__45__cpo9iter_moveE,@object
	.size		_ZN40_INTERNAL_95c373c5_4_k_cu_2ab481bb_133034cuda3std6ranges3__45__cpo9iter_moveE,(_ZN40_INTERNAL_95c373c5_4_k_cu_2ab481bb_133034cuda3std3__45__cpo5beginE - _ZN40_INTERNAL_95c373c5_4_k_cu_2ab481bb_133034cuda3std6ranges3__45__cpo9iter_moveE)
_ZN40_INTERNAL_95c373c5_4_k_cu_2ab481bb_133034cuda3std6ranges3__45__cpo9iter_moveE:
	.zero		1
	.type		_ZN40_INTERNAL_95c373c5_4_k_cu_2ab481bb_133034cuda3std3__45__cpo5beginE,@object
	.size		_ZN40_INTERNAL_95c373c5_4_k_cu_2ab481bb_133034cuda3std3__45__cpo5beginE,(_ZN40_INTERNAL_95c373c5_4_k_cu_2ab481bb_133034cuda3std3__442_GLOBAL__N__95c373c5_4_k_cu_2ab481bb_133036ignoreE - _ZN40_INTERNAL_95c373c5_4_k_cu_2ab481bb_133034cuda3std3__45__cpo5beginE)
_ZN40_INTERNAL_95c373c5_4_k_cu_2ab481bb_133034cuda3std3__45__cpo5beginE:
	.zero		1
	.type		_ZN40_INTERNAL_95c373c5_4_k_cu_2ab481bb_133034cuda3std3__442_GLOBAL__N__95c373c5_4_k_cu_2ab481bb_133036ignoreE,@object
	.size		_ZN40_INTERNAL_95c373c5_4_k_cu_2ab481bb_133034cuda3std3__442_GLOBAL__N__95c373c5_4_k_cu_2ab481bb_133036ignoreE,(_ZN40_INTERNAL_95c373c5_4_k_cu_2ab481bb_133034cute7productE - _ZN40_INTERNAL_95c373c5_4_k_cu_2ab481bb_133034cuda3std3__442_GLOBAL__N__95c373c5_4_k_cu_2ab481bb_133036ignoreE)
_ZN40_INTERNAL_95c373c5_4_k_cu_2ab481bb_133034cuda3std3__442_GLOBAL__N__95c373c5_4_k_cu_2ab481bb_133036ignoreE:
	.zero		1
	.type		_ZN40_INTERNAL_95c373c5_4_k_cu_2ab481bb_133034cute7productE,@object
	.size		_ZN40_INTERNAL_95c373c5_4_k_cu_2ab481bb_133034cute7productE,(_ZN40_INTERNAL_95c373c5_4_k_cu_2ab481bb_133034cuda3std3__45__cpo3endE - _ZN40_INTERNAL_95c373c5_4_k_cu_2ab481bb_133034cute7productE)
_ZN40_INTERNAL_95c373c5_4_k_cu_2ab481bb_133034cute7productE:
	.zero		1
	.type		_ZN40_INTERNAL_95c373c5_4_k_cu_2ab481bb_133034cuda3std3__45__cpo3endE,@object
	.size		_ZN40_INTERNAL_95c373c5_4_k_cu_2ab481bb_133034cuda3std3__45__cpo3endE,(_ZN40_INTERNAL_95c373c5_4_k_cu_2ab481bb_133034cuda3std3__419piecewise_constructE - _ZN40_INTERNAL_95c373c5_4_k_cu_2ab481bb_133034cuda3std3__45__cpo3endE)
_ZN40_INTERNAL_95c373c5_4_k_cu_2ab481bb_133034cuda3std3__45__cpo3endE:
	.zero		1
	.type		_ZN40_INTERNAL_95c373c5_4_k_cu_2ab481bb_133034cuda3std3__419piecewise_constructE,@object
	.size		_ZN40_INTERNAL_95c373c5_4_k_cu_2ab481bb_133034cuda3std3__419piecewise_constructE,(_ZN40_INTERNAL_95c373c5_4_k_cu_2ab481bb_133034cuda3std3__45__cpo4cendE - _ZN40_INTERNAL_95c373c5_4_k_cu_2ab481bb_133034cuda3std3__419piecewise_constructE)
_ZN40_INTERNAL_95c373c5_4_k_cu_2ab481bb_133034cuda3std3__419piecewise_constructE:
	.zero		1
	.type		_ZN40_INTERNAL_95c373c5_4_k_cu_2ab481bb_133034cuda3std3__45__cpo4cendE,@object
	.size		_ZN40_INTERNAL_95c373c5_4_k_cu_2ab481bb_133034cuda3std3__45__cpo4cendE,(_ZN40_INTERNAL_95c373c5_4_k_cu_2ab481bb_133034cuda3std6ranges3__45__cpo4swapE - _ZN40_INTERNAL_95c373c5_4_k_cu_2ab481bb_133034cuda3std3__45__cpo4cendE)
_ZN40_INTERNAL_95c373c5_4_k_cu_2ab481bb_133034cuda3std3__45__cpo4cendE:
	.zero		1
	.type		_ZN40_INTERNAL_95c373c5_4_k_cu_2ab481bb_133034cuda3std6ranges3__45__cpo4swapE,@object
	.size		_ZN40_INTERNAL_95c373c5_4_k_cu_2ab481bb_133034cuda3std6ranges3__45__cpo4swapE,(.L_8 - _ZN40_INTERNAL_95c373c5_4_k_cu_2ab481bb_133034cuda3std6ranges3__45__cpo4swapE)
_ZN40_INTERNAL_95c373c5_4_k_cu_2ab481bb_133034cuda3std6ranges3__45__cpo4swapE:
	.zero		1
.L_8:


//--------------------- .nv.constant0._ZN7cutlass13device_kernelINS_4gemm6kernel13GemmUniversalIN4cute5tupleIJiiiiEEENS1_10collective13CollectiveMmaINS1_34MainloopSm90TmaGmmaWarpSpecializedILi4ENS5_IJNS4_1CILi2EEENSA_ILi1EEESC_EEENS1_35KernelTmaWarpSpecializedCooperativeEEENS5_IJNSA_ILi192EEENSA_ILi16EEENSA_ILi256EEEEEEaNS5_IJlSC_lEEEaSK_NS4_8TiledMMAINS4_8MMA_AtomIJNS4_4SM904GMMA26MMA_64x16x32_S32S8S8_SS_TNEEEENS4_6LayoutISD_NS5_IJSC_NSA_ILi0EEESS_EEEEENS5_IJNS4_10UnderscoreESV_SV_EEEEENS4_13SM90_TMA_LOADENS4_14ComposedLayoutINS4_7SwizzleILi3ELi4ELi3EEENS4_18smem_ptr_flag_bitsILi8EEENSR_INS5_IJNSA_ILi8EEENSA_ILi128EEEEEENS5_IJS15_SC_EEEEEEEvNS4_8identityENS4_23SM90_TMA_LOAD_MULTICASTES19_vS1A_EENS_8epilogue10collective6detail29Sm90TmaWarpSpecializedAdapterINS1E_15DefaultEpilogueIaSK_SK_NS1D_6thread17LinearCombinationIaLi1EiiLNS1I_9ScaleType4KindE0ELNS_15FloatRoundStyleE2EaEENS1_15EpilogueDefaultEEEEEvvEEEEvNT_6ParamsE --------------------------
	.section	.nv.constant0._ZN7cutlass13device_kernelINS_4gemm6kernel13GemmUniversalIN4cute5tupleIJiiiiEEENS1_10collective13CollectiveMmaINS1_34MainloopSm90TmaGmmaWarpSpecializedILi4ENS5_IJNS4_1CILi2EEENSA_ILi1EEESC_EEENS1_35KernelTmaWarpSpecializedCooperativeEEENS5_IJNSA_ILi192EEENSA_ILi16EEENSA_ILi256EEEEEEaNS5_IJlSC_lEEEaSK_NS4_8TiledMMAINS4_8MMA_AtomIJNS4_4SM904GMMA26MMA_64x16x32_S32S8S8_SS_TNEEEENS4_6LayoutISD_NS5_IJSC_NSA_ILi0EEESS_EEEEENS5_IJNS4_10UnderscoreESV_SV_EEEEENS4_13SM90_TMA_LOADENS4_14ComposedLayoutINS4_7SwizzleILi3ELi4ELi3EEENS4_18smem_ptr_flag_bitsILi8EEENSR_INS5_IJNSA_ILi8EEENSA_ILi128EEEEEENS5_IJS15_SC_EEEEEEEvNS4_8identityENS4_23SM90_TMA_LOAD_MULTICASTES19_vS1A_EENS_8epilogue10collective6detail29Sm90TmaWarpSpecializedAdapterINS1E_15DefaultEpilogueIaSK_SK_NS1D_6thread17LinearCombinationIaLi1EiiLNS1I_9ScaleType4KindE0ELNS_15FloatRoundStyleE2EaEENS1_15EpilogueDefaultEEEEEvvEEEEvNT_6ParamsE,"a",@progbits
	.sectionflags	@""
	.align	4
.nv.constant0._ZN7cutlass13device_kernelINS_4gemm6kernel13GemmUniversalIN4cute5tupleIJiiiiEEENS1_10collective13CollectiveMmaINS1_34MainloopSm90TmaGmmaWarpSpecializedILi4ENS5_IJNS4_1CILi2EEENSA_ILi1EEESC_EEENS1_35KernelTmaWarpSpecializedCooperativeEEENS5_IJNSA_ILi192EEENSA_ILi16EEENSA_ILi256EEEEEEaNS5_IJlSC_lEEEaSK_NS4_8TiledMMAINS4_8MMA_AtomIJNS4_4SM904GMMA26MMA_64x16x32_S32S8S8_SS_TNEEEENS4_6LayoutISD_NS5_IJSC_NSA_ILi0EEESS_EEEEENS5_IJNS4_10UnderscoreESV_SV_EEEEENS4_13SM90_TMA_LOADENS4_14ComposedLayoutINS4_7SwizzleILi3ELi4ELi3EEENS4_18smem_ptr_flag_bitsILi8EEENSR_INS5_IJNSA_ILi8EEENSA_ILi128EEEEEENS5_IJS15_SC_EEEEEEEvNS4_8identityENS4_23SM90_TMA_LOAD_MULTICASTES19_vS1A_EENS_8epilogue10collective6detail29Sm90TmaWarpSpecializedAdapterINS1E_15DefaultEpilogueIaSK_SK_NS1D_6thread17LinearCombinationIaLi1EiiLNS1I_9ScaleType4KindE0ELNS_15FloatRoundStyleE2EaEENS1_15EpilogueDefaultEEEEEvvEEEEvNT_6ParamsE:
	.zero		1664


//--------------------- SYMBOLS --------------------------

	.type		.nv.reservedSmem.offset0,@object
	.size		.nv.reservedSmem.offset0,0x4
	.type		__assertfail,@function
